//
// Generated by NVIDIA NVVM Compiler
//
// Compiler Build ID: CL-36424714
// Cuda compilation tools, release 13.0, V13.0.88
// Based on NVVM 20.0.0
//

.version 9.0
.target sm_100
.address_size 64

	// .globl	_ZN3cub18CUB_300001_SM_10006detail11EmptyKernelIvEEvv
.global .align 1 .b8 _ZN34_INTERNAL_38b5a23c_4_k_cu_a6679e244cuda3std3__45__cpo5beginE[1];
.global .align 1 .b8 _ZN34_INTERNAL_38b5a23c_4_k_cu_a6679e244cuda3std3__45__cpo3endE[1];
.global .align 1 .b8 _ZN34_INTERNAL_38b5a23c_4_k_cu_a6679e244cuda3std3__45__cpo6cbeginE[1];
.global .align 1 .b8 _ZN34_INTERNAL_38b5a23c_4_k_cu_a6679e244cuda3std3__45__cpo4cendE[1];
.global .align 1 .b8 _ZN34_INTERNAL_38b5a23c_4_k_cu_a6679e244cuda3std3__45__cpo6rbeginE[1];
.global .align 1 .b8 _ZN34_INTERNAL_38b5a23c_4_k_cu_a6679e244cuda3std3__45__cpo4rendE[1];
.global .align 1 .b8 _ZN34_INTERNAL_38b5a23c_4_k_cu_a6679e244cuda3std3__45__cpo7crbeginE[1];
.global .align 1 .b8 _ZN34_INTERNAL_38b5a23c_4_k_cu_a6679e244cuda3std3__45__cpo5crendE[1];
.global .align 1 .b8 _ZN34_INTERNAL_38b5a23c_4_k_cu_a6679e244cuda3std3__436_GLOBAL__N__38b5a23c_4_k_cu_a6679e246ignoreE[1];
.global .align 1 .b8 _ZN34_INTERNAL_38b5a23c_4_k_cu_a6679e244cuda3std3__419piecewise_constructE[1];
.global .align 1 .b8 _ZN34_INTERNAL_38b5a23c_4_k_cu_a6679e244cuda3std3__48in_placeE[1];
.global .align 1 .b8 _ZN34_INTERNAL_38b5a23c_4_k_cu_a6679e244cuda3std3__420unreachable_sentinelE[1];
.global .align 1 .b8 _ZN34_INTERNAL_38b5a23c_4_k_cu_a6679e244cuda3std3__47nulloptE[1];
.global .align 1 .b8 _ZN34_INTERNAL_38b5a23c_4_k_cu_a6679e244cuda3std3__48unexpectE[1];
.global .align 1 .b8 _ZN34_INTERNAL_38b5a23c_4_k_cu_a6679e244cuda3std6ranges3__45__cpo4swapE[1];
.global .align 1 .b8 _ZN34_INTERNAL_38b5a23c_4_k_cu_a6679e244cuda3std6ranges3__45__cpo9iter_moveE[1];
.global .align 1 .b8 _ZN34_INTERNAL_38b5a23c_4_k_cu_a6679e244cuda3std6ranges3__45__cpo5beginE[1];
.global .align 1 .b8 _ZN34_INTERNAL_38b5a23c_4_k_cu_a6679e244cuda3std6ranges3__45__cpo3endE[1];
.global .align 1 .b8 _ZN34_INTERNAL_38b5a23c_4_k_cu_a6679e244cuda3std6ranges3__45__cpo6cbeginE[1];
.global .align 1 .b8 _ZN34_INTERNAL_38b5a23c_4_k_cu_a6679e244cuda3std6ranges3__45__cpo4cendE[1];
.global .align 1 .b8 _ZN34_INTERNAL_38b5a23c_4_k_cu_a6679e244cuda3std6ranges3__45__cpo7advanceE[1];
.global .align 1 .b8 _ZN34_INTERNAL_38b5a23c_4_k_cu_a6679e244cuda3std6ranges3__45__cpo9iter_swapE[1];
.global .align 1 .b8 _ZN34_INTERNAL_38b5a23c_4_k_cu_a6679e244cuda3std6ranges3__45__cpo4nextE[1];
.global .align 1 .b8 _ZN34_INTERNAL_38b5a23c_4_k_cu_a6679e244cuda3std6ranges3__45__cpo4prevE[1];
.global .align 1 .b8 _ZN34_INTERNAL_38b5a23c_4_k_cu_a6679e244cuda3std6ranges3__45__cpo4dataE[1];
.global .align 1 .b8 _ZN34_INTERNAL_38b5a23c_4_k_cu_a6679e244cuda3std6ranges3__45__cpo5cdataE[1];
.global .align 1 .b8 _ZN34_INTERNAL_38b5a23c_4_k_cu_a6679e244cuda3std6ranges3__45__cpo4sizeE[1];
.global .align 1 .b8 _ZN34_INTERNAL_38b5a23c_4_k_cu_a6679e244cuda3std6ranges3__45__cpo5ssizeE[1];
.global .align 1 .b8 _ZN34_INTERNAL_38b5a23c_4_k_cu_a6679e244cuda3std6ranges3__45__cpo8distanceE[1];
.global .align 1 .b8 _ZN34_INTERNAL_38b5a23c_4_k_cu_a6679e246thrust24THRUST_300001_SM_1000_NS6system6detail10sequential3seqE[1];
.global .align 1 .b8 _ZN34_INTERNAL_38b5a23c_4_k_cu_a6679e246thrust24THRUST_300001_SM_1000_NS12placeholders2_1E[1];
.global .align 1 .b8 _ZN34_INTERNAL_38b5a23c_4_k_cu_a6679e246thrust24THRUST_300001_SM_1000_NS12placeholders2_2E[1];
.global .align 1 .b8 _ZN34_INTERNAL_38b5a23c_4_k_cu_a6679e246thrust24THRUST_300001_SM_1000_NS12placeholders2_3E[1];
.global .align 1 .b8 _ZN34_INTERNAL_38b5a23c_4_k_cu_a6679e246thrust24THRUST_300001_SM_1000_NS12placeholders2_4E[1];
.global .align 1 .b8 _ZN34_INTERNAL_38b5a23c_4_k_cu_a6679e246thrust24THRUST_300001_SM_1000_NS12placeholders2_5E[1];
.global .align 1 .b8 _ZN34_INTERNAL_38b5a23c_4_k_cu_a6679e246thrust24THRUST_300001_SM_1000_NS12placeholders2_6E[1];
.global .align 1 .b8 _ZN34_INTERNAL_38b5a23c_4_k_cu_a6679e246thrust24THRUST_300001_SM_1000_NS12placeholders2_7E[1];
.global .align 1 .b8 _ZN34_INTERNAL_38b5a23c_4_k_cu_a6679e246thrust24THRUST_300001_SM_1000_NS12placeholders2_8E[1];
.global .align 1 .b8 _ZN34_INTERNAL_38b5a23c_4_k_cu_a6679e246thrust24THRUST_300001_SM_1000_NS12placeholders2_9E[1];
.global .align 1 .b8 _ZN34_INTERNAL_38b5a23c_4_k_cu_a6679e246thrust24THRUST_300001_SM_1000_NS12placeholders3_10E[1];
.extern .shared .align 16 .b8 _ZN2gs8training5sdataE[];
.global .align 4 .b8 __cudart_i2opi_f[24] = {65, 144, 67, 60, 153, 149, 98, 219, 192, 221, 52, 245, 209, 87, 39, 252, 41, 21, 68, 78, 110, 131, 249, 162};

.visible .entry _ZN3cub18CUB_300001_SM_10006detail11EmptyKernelIvEEvv()
{


	ret;

}
	// .globl	_ZN2gs8training23background_blend_kernelEPfPKfS3_f
.visible .entry _ZN2gs8training23background_blend_kernelEPfPKfS3_f(
	.param .u64 .ptr .align 1 _ZN2gs8training23background_blend_kernelEPfPKfS3_f_param_0,
	.param .u64 .ptr .align 1 _ZN2gs8training23background_blend_kernelEPfPKfS3_f_param_1,
	.param .u64 .ptr .align 1 _ZN2gs8training23background_blend_kernelEPfPKfS3_f_param_2,
	.param .f32 _ZN2gs8training23background_blend_kernelEPfPKfS3_f_param_3
)
{
	.reg .b32 	%f<16>;
	.reg .b64 	%rd<7>;

	ld.param.u64 	%rd1, [_ZN2gs8training23background_blend_kernelEPfPKfS3_f_param_0];
	ld.param.u64 	%rd2, [_ZN2gs8training23background_blend_kernelEPfPKfS3_f_param_1];
	ld.param.u64 	%rd3, [_ZN2gs8training23background_blend_kernelEPfPKfS3_f_param_2];
	ld.param.f32 	%f1, [_ZN2gs8training23background_blend_kernelEPfPKfS3_f_param_3];
	cvta.to.global.u64 	%rd4, %rd1;
	cvta.to.global.u64 	%rd5, %rd3;
	cvta.to.global.u64 	%rd6, %rd2;
	ld.global.f32 	%f2, [%rd6];
	mov.f32 	%f3, 0f3F800000;
	sub.f32 	%f4, %f3, %f1;
	ld.global.f32 	%f5, [%rd5];
	mul.f32 	%f6, %f1, %f5;
	fma.rn.f32 	%f7, %f4, %f2, %f6;
	st.global.f32 	[%rd4], %f7;
	ld.global.f32 	%f8, [%rd6+4];
	ld.global.f32 	%f9, [%rd5+4];
	mul.f32 	%f10, %f1, %f9;
	fma.rn.f32 	%f11, %f4, %f8, %f10;
	st.global.f32 	[%rd4+4], %f11;
	ld.global.f32 	%f12, [%rd6+8];
	ld.global.f32 	%f13, [%rd5+8];
	mul.f32 	%f14, %f1, %f13;
	fma.rn.f32 	%f15, %f4, %f12, %f14;
	st.global.f32 	[%rd4+8], %f15;
	ret;

}
	// .globl	_ZN2gs8training31add_scale_regularization_kernelEPfPKffi
.visible .entry _ZN2gs8training31add_scale_regularization_kernelEPfPKffi(
	.param .u64 .ptr .align 1 _ZN2gs8training31add_scale_regularization_kernelEPfPKffi_param_0,
	.param .u64 .ptr .align 1 _ZN2gs8training31add_scale_regularization_kernelEPfPKffi_param_1,
	.param .f32 _ZN2gs8training31add_scale_regularization_kernelEPfPKffi_param_2,
	.param .u32 _ZN2gs8training31add_scale_regularization_kernelEPfPKffi_param_3
)
{
	.reg .pred 	%p<2>;
	.reg .b32 	%r<8>;
	.reg .b32 	%f<20>;
	.reg .b64 	%rd<8>;

	ld.param.u64 	%rd1, [_ZN2gs8training31add_scale_regularization_kernelEPfPKffi_param_0];
	ld.param.u64 	%rd2, [_ZN2gs8training31add_scale_regularization_kernelEPfPKffi_param_1];
	ld.param.f32 	%f1, [_ZN2gs8training31add_scale_regularization_kernelEPfPKffi_param_2];
	ld.param.u32 	%r2, [_ZN2gs8training31add_scale_regularization_kernelEPfPKffi_param_3];
	mov.u32 	%r3, %ctaid.x;
	mov.u32 	%r4, %ntid.x;
	mov.u32 	%r5, %tid.x;
	mad.lo.s32 	%r1, %r3, %r4, %r5;
	setp.ge.s32 	%p1, %r1, %r2;
	@%p1 bra 	$L__BB2_2;
	cvta.to.global.u64 	%rd3, %rd2;
	cvta.to.global.u64 	%rd4, %rd1;
	mul.wide.s32 	%rd5, %r1, 4;
	add.s64 	%rd6, %rd3, %rd5;
	ld.global.f32 	%f2, [%rd6];
	fma.rn.f32 	%f3, %f2, 0f3BBB989D, 0f3F000000;
	cvt.sat.f32.f32 	%f4, %f3;
	mov.f32 	%f5, 0f4B400001;
	mov.f32 	%f6, 0f437C0000;
	fma.rm.f32 	%f7, %f4, %f6, %f5;
	add.f32 	%f8, %f7, 0fCB40007F;
	neg.f32 	%f9, %f8;
	fma.rn.f32 	%f10, %f2, 0f3FB8AA3B, %f9;
	fma.rn.f32 	%f11, %f2, 0f32A57060, %f10;
	mov.b32 	%r6, %f7;
	shl.b32 	%r7, %r6, 23;
	mov.b32 	%f12, %r7;
	ex2.approx.ftz.f32 	%f13, %f11;
	mul.f32 	%f14, %f13, %f12;
	mul.f32 	%f15, %f1, %f14;
	cvt.rn.f32.s32 	%f16, %r2;
	div.rn.f32 	%f17, %f15, %f16;
	add.s64 	%rd7, %rd4, %rd5;
	ld.global.f32 	%f18, [%rd7];
	add.f32 	%f19, %f18, %f17;
	st.global.f32 	[%rd7], %f19;
$L__BB2_2:
	ret;

}
	// .globl	_ZN2gs8training33add_opacity_regularization_kernelEPfPKffi
.visible .entry _ZN2gs8training33add_opacity_regularization_kernelEPfPKffi(
	.param .u64 .ptr .align 1 _ZN2gs8training33add_opacity_regularization_kernelEPfPKffi_param_0,
	.param .u64 .ptr .align 1 _ZN2gs8training33add_opacity_regularization_kernelEPfPKffi_param_1,
	.param .f32 _ZN2gs8training33add_opacity_regularization_kernelEPfPKffi_param_2,
	.param .u32 _ZN2gs8training33add_opacity_regularization_kernelEPfPKffi_param_3
)
{
	.reg .pred 	%p<2>;
	.reg .b32 	%r<8>;
	.reg .b32 	%f<24>;
	.reg .b64 	%rd<8>;

	ld.param.u64 	%rd1, [_ZN2gs8training33add_opacity_regularization_kernelEPfPKffi_param_0];
	ld.param.u64 	%rd2, [_ZN2gs8training33add_opacity_regularization_kernelEPfPKffi_param_1];
	ld.param.f32 	%f1, [_ZN2gs8training33add_opacity_regularization_kernelEPfPKffi_param_2];
	ld.param.u32 	%r2, [_ZN2gs8training33add_opacity_regularization_kernelEPfPKffi_param_3];
	mov.u32 	%r3, %ctaid.x;
	mov.u32 	%r4, %ntid.x;
	mov.u32 	%r5, %tid.x;
	mad.lo.s32 	%r1, %r3, %r4, %r5;
	setp.ge.s32 	%p1, %r1, %r2;
	@%p1 bra 	$L__BB3_2;
	cvta.to.global.u64 	%rd3, %rd2;
	cvta.to.global.u64 	%rd4, %rd1;
	mul.wide.s32 	%rd5, %r1, 4;
	add.s64 	%rd6, %rd3, %rd5;
	ld.global.f32 	%f2, [%rd6];
	fma.rn.f32 	%f3, %f2, 0fBBBB989D, 0f3F000000;
	cvt.sat.f32.f32 	%f4, %f3;
	mov.f32 	%f5, 0f4B400001;
	mov.f32 	%f6, 0f437C0000;
	fma.rm.f32 	%f7, %f4, %f6, %f5;
	add.f32 	%f8, %f7, 0fCB40007F;
	neg.f32 	%f9, %f8;
	fma.rn.f32 	%f10, %f2, 0fBFB8AA3B, %f9;
	fma.rn.f32 	%f11, %f2, 0fB2A57060, %f10;
	mov.b32 	%r6, %f7;
	shl.b32 	%r7, %r6, 23;
	mov.b32 	%f12, %r7;
	ex2.approx.ftz.f32 	%f13, %f11;
	fma.rn.f32 	%f14, %f13, %f12, 0f3F800000;
	rcp.rn.f32 	%f15, %f14;
	mov.f32 	%f16, 0f3F800000;
	sub.f32 	%f17, %f16, %f15;
	mul.f32 	%f18, %f15, %f17;
	mul.f32 	%f19, %f1, %f18;
	cvt.rn.f32.s32 	%f20, %r2;
	div.rn.f32 	%f21, %f19, %f20;
	add.s64 	%rd7, %rd4, %rd5;
	ld.global.f32 	%f22, [%rd7];
	add.f32 	%f23, %f22, %f21;
	st.global.f32 	[%rd7], %f23;
$L__BB3_2:
	ret;

}
	// .globl	_ZN2gs8training18zero_tensor_kernelEPfi
.visible .entry _ZN2gs8training18zero_tensor_kernelEPfi(
	.param .u64 .ptr .align 1 _ZN2gs8training18zero_tensor_kernelEPfi_param_0,
	.param .u32 _ZN2gs8training18zero_tensor_kernelEPfi_param_1
)
{
	.reg .pred 	%p<2>;
	.reg .b32 	%r<7>;
	.reg .b64 	%rd<5>;

	ld.param.u64 	%rd1, [_ZN2gs8training18zero_tensor_kernelEPfi_param_0];
	ld.param.u32 	%r2, [_ZN2gs8training18zero_tensor_kernelEPfi_param_1];
	mov.u32 	%r3, %ctaid.x;
	mov.u32 	%r4, %ntid.x;
	mov.u32 	%r5, %tid.x;
	mad.lo.s32 	%r1, %r3, %r4, %r5;
	setp.ge.s32 	%p1, %r1, %r2;
	@%p1 bra 	$L__BB4_2;
	cvta.to.global.u64 	%rd2, %rd1;
	mul.wide.s32 	%rd3, %r1, 4;
	add.s64 	%rd4, %rd2, %rd3;
	mov.b32 	%r6, 0;
	st.global.u32 	[%rd4], %r6;
$L__BB4_2:
	ret;

}
	// .globl	_ZN2gs8training18fill_tensor_kernelEPffi
.visible .entry _ZN2gs8training18fill_tensor_kernelEPffi(
	.param .u64 .ptr .align 1 _ZN2gs8training18fill_tensor_kernelEPffi_param_0,
	.param .f32 _ZN2gs8training18fill_tensor_kernelEPffi_param_1,
	.param .u32 _ZN2gs8training18fill_tensor_kernelEPffi_param_2
)
{
	.reg .pred 	%p<2>;
	.reg .b32 	%r<6>;
	.reg .b32 	%f<2>;
	.reg .b64 	%rd<5>;

	ld.param.u64 	%rd1, [_ZN2gs8training18fill_tensor_kernelEPffi_param_0];
	ld.param.f32 	%f1, [_ZN2gs8training18fill_tensor_kernelEPffi_param_1];
	ld.param.u32 	%r2, [_ZN2gs8training18fill_tensor_kernelEPffi_param_2];
	mov.u32 	%r3, %ctaid.x;
	mov.u32 	%r4, %ntid.x;
	mov.u32 	%r5, %tid.x;
	mad.lo.s32 	%r1, %r3, %r4, %r5;
	setp.ge.s32 	%p1, %r1, %r2;
	@%p1 bra 	$L__BB5_2;
	cvta.to.global.u64 	%rd2, %rd1;
	mul.wide.s32 	%rd3, %r1, 4;
	add.s64 	%rd4, %rd2, %rd3;
	st.global.f32 	[%rd4], %f1;
$L__BB5_2:
	ret;

}
	// .globl	_ZN2gs8training30compute_l1_loss_forward_kernelEPKfS2_PfS3_S3_i
.visible .entry _ZN2gs8training30compute_l1_loss_forward_kernelEPKfS2_PfS3_S3_i(
	.param .u64 .ptr .align 1 _ZN2gs8training30compute_l1_loss_forward_kernelEPKfS2_PfS3_S3_i_param_0,
	.param .u64 .ptr .align 1 _ZN2gs8training30compute_l1_loss_forward_kernelEPKfS2_PfS3_S3_i_param_1,
	.param .u64 .ptr .align 1 _ZN2gs8training30compute_l1_loss_forward_kernelEPKfS2_PfS3_S3_i_param_2,
	.param .u64 .ptr .align 1 _ZN2gs8training30compute_l1_loss_forward_kernelEPKfS2_PfS3_S3_i_param_3,
	.param .u64 .ptr .align 1 _ZN2gs8training30compute_l1_loss_forward_kernelEPKfS2_PfS3_S3_i_param_4,
	.param .u32 _ZN2gs8training30compute_l1_loss_forward_kernelEPKfS2_PfS3_S3_i_param_5
)
{
	.reg .pred 	%p<3>;
	.reg .b32 	%r<6>;
	.reg .b32 	%f<8>;
	.reg .b64 	%rd<17>;

	ld.param.u64 	%rd1, [_ZN2gs8training30compute_l1_loss_forward_kernelEPKfS2_PfS3_S3_i_param_0];
	ld.param.u64 	%rd2, [_ZN2gs8training30compute_l1_loss_forward_kernelEPKfS2_PfS3_S3_i_param_1];
	ld.param.u64 	%rd3, [_ZN2gs8training30compute_l1_loss_forward_kernelEPKfS2_PfS3_S3_i_param_2];
	ld.param.u64 	%rd4, [_ZN2gs8training30compute_l1_loss_forward_kernelEPKfS2_PfS3_S3_i_param_3];
	ld.param.u64 	%rd5, [_ZN2gs8training30compute_l1_loss_forward_kernelEPKfS2_PfS3_S3_i_param_4];
	ld.param.u32 	%r2, [_ZN2gs8training30compute_l1_loss_forward_kernelEPKfS2_PfS3_S3_i_param_5];
	mov.u32 	%r3, %ctaid.x;
	mov.u32 	%r4, %ntid.x;
	mov.u32 	%r5, %tid.x;
	mad.lo.s32 	%r1, %r3, %r4, %r5;
	setp.ge.s32 	%p1, %r1, %r2;
	@%p1 bra 	$L__BB6_2;
	cvta.to.global.u64 	%rd6, %rd5;
	cvta.to.global.u64 	%rd7, %rd1;
	cvta.to.global.u64 	%rd8, %rd2;
	cvta.to.global.u64 	%rd9, %rd3;
	cvta.to.global.u64 	%rd10, %rd4;
	mul.wide.s32 	%rd11, %r1, 4;
	add.s64 	%rd12, %rd7, %rd11;
	ld.global.f32 	%f1, [%rd12];
	add.s64 	%rd13, %rd8, %rd11;
	ld.global.f32 	%f2, [%rd13];
	sub.f32 	%f3, %f1, %f2;
	add.s64 	%rd14, %rd9, %rd11;
	st.global.f32 	[%rd14], %f3;
	abs.f32 	%f4, %f3;
	add.s64 	%rd15, %rd10, %rd11;
	st.global.f32 	[%rd15], %f4;
	setp.gt.f32 	%p2, %f3, 0f00000000;
	selp.f32 	%f5, 0f3F800000, 0fBF800000, %p2;
	cvt.rn.f32.s32 	%f6, %r2;
	div.rn.f32 	%f7, %f5, %f6;
	add.s64 	%rd16, %rd6, %rd11;
	st.global.f32 	[%rd16], %f7;
$L__BB6_2:
	ret;

}
	// .globl	_ZN2gs8training19compute_mean_kernelEPKfPfi
.visible .entry _ZN2gs8training19compute_mean_kernelEPKfPfi(
	.param .u64 .ptr .align 1 _ZN2gs8training19compute_mean_kernelEPKfPfi_param_0,
	.param .u64 .ptr .align 1 _ZN2gs8training19compute_mean_kernelEPKfPfi_param_1,
	.param .u32 _ZN2gs8training19compute_mean_kernelEPKfPfi_param_2
)
{
	.reg .pred 	%p<6>;
	.reg .b32 	%r<14>;
	.reg .b32 	%f<12>;
	.reg .b64 	%rd<7>;

	ld.param.u64 	%rd1, [_ZN2gs8training19compute_mean_kernelEPKfPfi_param_0];
	ld.param.u64 	%rd2, [_ZN2gs8training19compute_mean_kernelEPKfPfi_param_1];
	ld.param.u32 	%r7, [_ZN2gs8training19compute_mean_kernelEPKfPfi_param_2];
	mov.u32 	%r1, %tid.x;
	mov.u32 	%r8, %ctaid.x;
	mov.u32 	%r13, %ntid.x;
	mad.lo.s32 	%r3, %r8, %r13, %r1;
	setp.ge.s32 	%p1, %r3, %r7;
	mov.f32 	%f11, 0f00000000;
	@%p1 bra 	$L__BB7_2;
	cvta.to.global.u64 	%rd3, %rd1;
	mul.wide.s32 	%rd4, %r3, 4;
	add.s64 	%rd5, %rd3, %rd4;
	ld.global.f32 	%f11, [%rd5];
$L__BB7_2:
	shl.b32 	%r9, %r1, 2;
	mov.u32 	%r10, _ZN2gs8training5sdataE;
	add.s32 	%r4, %r10, %r9;
	st.shared.f32 	[%r4], %f11;
	bar.sync 	0;
	setp.lt.u32 	%p2, %r13, 2;
	@%p2 bra 	$L__BB7_6;
$L__BB7_3:
	shr.u32 	%r6, %r13, 1;
	setp.ge.u32 	%p3, %r1, %r6;
	@%p3 bra 	$L__BB7_5;
	shl.b32 	%r11, %r6, 2;
	add.s32 	%r12, %r4, %r11;
	ld.shared.f32 	%f4, [%r12];
	ld.shared.f32 	%f5, [%r4];
	add.f32 	%f6, %f4, %f5;
	st.shared.f32 	[%r4], %f6;
$L__BB7_5:
	bar.sync 	0;
	setp.gt.u32 	%p4, %r13, 3;
	mov.u32 	%r13, %r6;
	@%p4 bra 	$L__BB7_3;
$L__BB7_6:
	setp.ne.s32 	%p5, %r1, 0;
	@%p5 bra 	$L__BB7_8;
	ld.shared.f32 	%f7, [_ZN2gs8training5sdataE];
	cvt.rn.f32.s32 	%f8, %r7;
	div.rn.f32 	%f9, %f7, %f8;
	cvta.to.global.u64 	%rd6, %rd2;
	atom.global.add.f32 	%f10, [%rd6], %f9;
$L__BB7_8:
	ret;

}
	// .globl	_ZN2gs8training24combine_gradients_kernelEPfPKffS3_fi
.visible .entry _ZN2gs8training24combine_gradients_kernelEPfPKffS3_fi(
	.param .u64 .ptr .align 1 _ZN2gs8training24combine_gradients_kernelEPfPKffS3_fi_param_0,
	.param .u64 .ptr .align 1 _ZN2gs8training24combine_gradients_kernelEPfPKffS3_fi_param_1,
	.param .f32 _ZN2gs8training24combine_gradients_kernelEPfPKffS3_fi_param_2,
	.param .u64 .ptr .align 1 _ZN2gs8training24combine_gradients_kernelEPfPKffS3_fi_param_3,
	.param .f32 _ZN2gs8training24combine_gradients_kernelEPfPKffS3_fi_param_4,
	.param .u32 _ZN2gs8training24combine_gradients_kernelEPfPKffS3_fi_param_5
)
{
	.reg .pred 	%p<2>;
	.reg .b32 	%r<6>;
	.reg .b32 	%f<7>;
	.reg .b64 	%rd<11>;

	ld.param.u64 	%rd1, [_ZN2gs8training24combine_gradients_kernelEPfPKffS3_fi_param_0];
	ld.param.u64 	%rd2, [_ZN2gs8training24combine_gradients_kernelEPfPKffS3_fi_param_1];
	ld.param.f32 	%f1, [_ZN2gs8training24combine_gradients_kernelEPfPKffS3_fi_param_2];
	ld.param.u64 	%rd3, [_ZN2gs8training24combine_gradients_kernelEPfPKffS3_fi_param_3];
	ld.param.f32 	%f2, [_ZN2gs8training24combine_gradients_kernelEPfPKffS3_fi_param_4];
	ld.param.u32 	%r2, [_ZN2gs8training24combine_gradients_kernelEPfPKffS3_fi_param_5];
	mov.u32 	%r3, %ctaid.x;
	mov.u32 	%r4, %ntid.x;
	mov.u32 	%r5, %tid.x;
	mad.lo.s32 	%r1, %r3, %r4, %r5;
	setp.ge.s32 	%p1, %r1, %r2;
	@%p1 bra 	$L__BB8_2;
	cvta.to.global.u64 	%rd4, %rd2;
	cvta.to.global.u64 	%rd5, %rd3;
	cvta.to.global.u64 	%rd6, %rd1;
	mul.wide.s32 	%rd7, %r1, 4;
	add.s64 	%rd8, %rd4, %rd7;
	ld.global.f32 	%f3, [%rd8];
	add.s64 	%rd9, %rd5, %rd7;
	ld.global.f32 	%f4, [%rd9];
	mul.f32 	%f5, %f2, %f4;
	fma.rn.f32 	%f6, %f1, %f3, %f5;
	add.s64 	%rd10, %rd6, %rd7;
	st.global.f32 	[%rd10], %f6;
$L__BB8_2:
	ret;

}
	// .globl	_ZN2gs8training11copy_kernelEPfPKfi
.visible .entry _ZN2gs8training11copy_kernelEPfPKfi(
	.param .u64 .ptr .align 1 _ZN2gs8training11copy_kernelEPfPKfi_param_0,
	.param .u64 .ptr .align 1 _ZN2gs8training11copy_kernelEPfPKfi_param_1,
	.param .u32 _ZN2gs8training11copy_kernelEPfPKfi_param_2
)
{
	.reg .pred 	%p<2>;
	.reg .b32 	%r<6>;
	.reg .b32 	%f<2>;
	.reg .b64 	%rd<8>;

	ld.param.u64 	%rd1, [_ZN2gs8training11copy_kernelEPfPKfi_param_0];
	ld.param.u64 	%rd2, [_ZN2gs8training11copy_kernelEPfPKfi_param_1];
	ld.param.u32 	%r2, [_ZN2gs8training11copy_kernelEPfPKfi_param_2];
	mov.u32 	%r3, %ctaid.x;
	mov.u32 	%r4, %ntid.x;
	mov.u32 	%r5, %tid.x;
	mad.lo.s32 	%r1, %r3, %r4, %r5;
	setp.ge.s32 	%p1, %r1, %r2;
	@%p1 bra 	$L__BB9_2;
	cvta.to.global.u64 	%rd3, %rd2;
	cvta.to.global.u64 	%rd4, %rd1;
	mul.wide.s32 	%rd5, %r1, 4;
	add.s64 	%rd6, %rd3, %rd5;
	ld.global.f32 	%f1, [%rd6];
	add.s64 	%rd7, %rd4, %rd5;
	st.global.f32 	[%rd7], %f1;
$L__BB9_2:
	ret;

}
	// .globl	_ZN2gs8training30compute_sine_background_kernelEPfiiiif
.visible .entry _ZN2gs8training30compute_sine_background_kernelEPfiiiif(
	.param .u64 .ptr .align 1 _ZN2gs8training30compute_sine_background_kernelEPfiiiif_param_0,
	.param .u32 _ZN2gs8training30compute_sine_background_kernelEPfiiiif_param_1,
	.param .u32 _ZN2gs8training30compute_sine_background_kernelEPfiiiif_param_2,
	.param .u32 _ZN2gs8training30compute_sine_background_kernelEPfiiiif_param_3,
	.param .u32 _ZN2gs8training30compute_sine_background_kernelEPfiiiif_param_4,
	.param .f32 _ZN2gs8training30compute_sine_background_kernelEPfiiiif_param_5
)
{
	.local .align 4 .b8 	__local_depot10[28];
	.reg .b64 	%SP;
	.reg .b64 	%SPL;
	.reg .pred 	%p<29>;
	.reg .b32 	%r<131>;
	.reg .b32 	%f<128>;
	.reg .b64 	%rd<59>;
	.reg .b64 	%fd<7>;

	mov.u64 	%SPL, __local_depot10;
	ld.param.u64 	%rd24, [_ZN2gs8training30compute_sine_background_kernelEPfiiiif_param_0];
	ld.param.u32 	%r43, [_ZN2gs8training30compute_sine_background_kernelEPfiiiif_param_1];
	ld.param.u32 	%r44, [_ZN2gs8training30compute_sine_background_kernelEPfiiiif_param_2];
	ld.param.u32 	%r45, [_ZN2gs8training30compute_sine_background_kernelEPfiiiif_param_3];
	ld.param.u32 	%r46, [_ZN2gs8training30compute_sine_background_kernelEPfiiiif_param_4];
	ld.param.f32 	%f25, [_ZN2gs8training30compute_sine_background_kernelEPfiiiif_param_5];
	cvta.to.global.u64 	%rd1, %rd24;
	add.u64 	%rd2, %SPL, 0;
	setp.lt.s32 	%p1, %r44, 1;
	mov.f32 	%f122, 0f00000000;
	@%p1 bra 	$L__BB10_2;
	rem.s32 	%r47, %r43, %r44;
	cvt.rn.f32.s32 	%f27, %r47;
	cvt.rn.f32.u32 	%f28, %r44;
	div.rn.f32 	%f29, %f27, %f28;
	fma.rn.f32 	%f122, %f29, 0f40C90FDB, 0f00000000;
$L__BB10_2:
	setp.lt.s32 	%p2, %r45, 1;
	mov.f32 	%f123, 0f40060A92;
	@%p2 bra 	$L__BB10_4;
	rem.s32 	%r48, %r43, %r45;
	cvt.rn.f32.s32 	%f31, %r48;
	cvt.rn.f32.u32 	%f32, %r45;
	div.rn.f32 	%f33, %f31, %f32;
	fma.rn.f32 	%f123, %f33, 0f40C90FDB, 0f40060A92;
$L__BB10_4:
	setp.lt.s32 	%p3, %r46, 1;
	mov.f32 	%f124, 0f40860A92;
	@%p3 bra 	$L__BB10_6;
	rem.s32 	%r49, %r43, %r46;
	cvt.rn.f32.s32 	%f35, %r49;
	cvt.rn.f32.u32 	%f36, %r46;
	div.rn.f32 	%f37, %f35, %f36;
	fma.rn.f32 	%f124, %f37, 0f40C90FDB, 0f40860A92;
$L__BB10_6:
	mul.f32 	%f38, %f122, 0f3F22F983;
	cvt.rni.s32.f32 	%r122, %f38;
	cvt.rn.f32.s32 	%f39, %r122;
	fma.rn.f32 	%f40, %f39, 0fBFC90FDA, %f122;
	fma.rn.f32 	%f41, %f39, 0fB3A22168, %f40;
	fma.rn.f32 	%f125, %f39, 0fA7C234C5, %f41;
	abs.f32 	%f8, %f122;
	setp.ltu.f32 	%p4, %f8, 0f47CE4780;
	@%p4 bra 	$L__BB10_14;
	setp.neu.f32 	%p5, %f8, 0f7F800000;
	@%p5 bra 	$L__BB10_9;
	mov.f32 	%f44, 0f00000000;
	mul.rn.f32 	%f125, %f122, %f44;
	mov.b32 	%r122, 0;
	bra.uni 	$L__BB10_14;
$L__BB10_9:
	mov.b32 	%r2, %f122;
	shl.b32 	%r51, %r2, 8;
	or.b32  	%r3, %r51, -2147483648;
	mov.b64 	%rd52, 0;
	mov.b32 	%r119, 0;
	mov.u64 	%rd50, __cudart_i2opi_f;
	mov.u64 	%rd51, %rd2;
$L__BB10_10:
	.pragma "nounroll";
	ld.global.nc.u32 	%r52, [%rd50];
	mad.wide.u32 	%rd28, %r52, %r3, %rd52;
	shr.u64 	%rd52, %rd28, 32;
	st.local.u32 	[%rd51], %rd28;
	add.s32 	%r119, %r119, 1;
	add.s64 	%rd51, %rd51, 4;
	add.s64 	%rd50, %rd50, 4;
	setp.ne.s32 	%p6, %r119, 6;
	@%p6 bra 	$L__BB10_10;
	shr.u32 	%r53, %r2, 23;
	st.local.u32 	[%rd2+24], %rd52;
	and.b32  	%r6, %r53, 31;
	and.b32  	%r54, %r53, 224;
	add.s32 	%r55, %r54, -128;
	shr.u32 	%r56, %r55, 5;
	mul.wide.u32 	%rd29, %r56, 4;
	sub.s64 	%rd9, %rd2, %rd29;
	ld.local.u32 	%r120, [%rd9+24];
	ld.local.u32 	%r121, [%rd9+20];
	setp.eq.s32 	%p7, %r6, 0;
	@%p7 bra 	$L__BB10_13;
	shf.l.wrap.b32 	%r120, %r121, %r120, %r6;
	ld.local.u32 	%r57, [%rd9+16];
	shf.l.wrap.b32 	%r121, %r57, %r121, %r6;
$L__BB10_13:
	shr.u32 	%r58, %r120, 30;
	shf.l.wrap.b32 	%r59, %r121, %r120, 2;
	shl.b32 	%r60, %r121, 2;
	shr.u32 	%r61, %r59, 31;
	add.s32 	%r62, %r61, %r58;
	neg.s32 	%r63, %r62;
	setp.lt.s32 	%p8, %r2, 0;
	selp.b32 	%r122, %r63, %r62, %p8;
	xor.b32  	%r64, %r59, %r2;
	shr.s32 	%r65, %r59, 31;
	xor.b32  	%r66, %r65, %r59;
	xor.b32  	%r67, %r65, %r60;
	cvt.u64.u32 	%rd30, %r66;
	shl.b64 	%rd31, %rd30, 32;
	cvt.u64.u32 	%rd32, %r67;
	or.b64  	%rd33, %rd31, %rd32;
	cvt.rn.f64.s64 	%fd1, %rd33;
	mul.f64 	%fd2, %fd1, 0d3BF921FB54442D19;
	cvt.rn.f32.f64 	%f42, %fd2;
	neg.f32 	%f43, %f42;
	setp.lt.s32 	%p9, %r64, 0;
	selp.f32 	%f125, %f43, %f42, %p9;
$L__BB10_14:
	mul.rn.f32 	%f45, %f125, %f125;
	and.b32  	%r69, %r122, 1;
	setp.eq.b32 	%p10, %r69, 1;
	selp.f32 	%f46, 0f3F800000, %f125, %p10;
	fma.rn.f32 	%f47, %f45, %f46, 0f00000000;
	fma.rn.f32 	%f48, %f45, 0f37CBAC00, 0fBAB607ED;
	selp.f32 	%f49, %f48, 0fB94D4153, %p10;
	selp.f32 	%f50, 0f3D2AAABB, 0f3C0885E4, %p10;
	fma.rn.f32 	%f51, %f49, %f45, %f50;
	selp.f32 	%f52, 0fBEFFFFFF, 0fBE2AAAA8, %p10;
	fma.rn.f32 	%f53, %f51, %f45, %f52;
	fma.rn.f32 	%f54, %f53, %f47, %f46;
	and.b32  	%r70, %r122, 2;
	setp.eq.s32 	%p11, %r70, 0;
	mov.f32 	%f55, 0f00000000;
	sub.f32 	%f56, %f55, %f54;
	selp.f32 	%f57, %f54, %f56, %p11;
	add.f32 	%f58, %f57, 0f3F800000;
	mul.f32 	%f12, %f58, 0f3F000000;
	st.global.f32 	[%rd1], %f12;
	mul.f32 	%f59, %f123, 0f3F22F983;
	cvt.rni.s32.f32 	%r126, %f59;
	cvt.rn.f32.s32 	%f60, %r126;
	fma.rn.f32 	%f61, %f60, 0fBFC90FDA, %f123;
	fma.rn.f32 	%f62, %f60, 0fB3A22168, %f61;
	fma.rn.f32 	%f126, %f60, 0fA7C234C5, %f62;
	abs.f32 	%f14, %f123;
	setp.ltu.f32 	%p12, %f14, 0f47CE4780;
	@%p12 bra 	$L__BB10_22;
	setp.neu.f32 	%p13, %f14, 0f7F800000;
	@%p13 bra 	$L__BB10_17;
	mov.f32 	%f65, 0f00000000;
	mul.rn.f32 	%f126, %f123, %f65;
	mov.b32 	%r126, 0;
	bra.uni 	$L__BB10_22;
$L__BB10_17:
	mov.b32 	%r16, %f123;
	shl.b32 	%r72, %r16, 8;
	or.b32  	%r17, %r72, -2147483648;
	mov.b64 	%rd55, 0;
	mov.b32 	%r123, 0;
	mov.u64 	%rd53, __cudart_i2opi_f;
	mov.u64 	%rd54, %rd2;
$L__BB10_18:
	.pragma "nounroll";
	ld.global.nc.u32 	%r73, [%rd53];
	mad.wide.u32 	%rd36, %r73, %r17, %rd55;
	shr.u64 	%rd55, %rd36, 32;
	st.local.u32 	[%rd54], %rd36;
	add.s32 	%r123, %r123, 1;
	add.s64 	%rd54, %rd54, 4;
	add.s64 	%rd53, %rd53, 4;
	setp.ne.s32 	%p14, %r123, 6;
	@%p14 bra 	$L__BB10_18;
	shr.u32 	%r74, %r16, 23;
	st.local.u32 	[%rd2+24], %rd55;
	and.b32  	%r20, %r74, 31;
	and.b32  	%r75, %r74, 224;
	add.s32 	%r76, %r75, -128;
	shr.u32 	%r77, %r76, 5;
	mul.wide.u32 	%rd37, %r77, 4;
	sub.s64 	%rd16, %rd2, %rd37;
	ld.local.u32 	%r124, [%rd16+24];
	ld.local.u32 	%r125, [%rd16+20];
	setp.eq.s32 	%p15, %r20, 0;
	@%p15 bra 	$L__BB10_21;
	shf.l.wrap.b32 	%r124, %r125, %r124, %r20;
	ld.local.u32 	%r78, [%rd16+16];
	shf.l.wrap.b32 	%r125, %r78, %r125, %r20;
$L__BB10_21:
	shr.u32 	%r79, %r124, 30;
	shf.l.wrap.b32 	%r80, %r125, %r124, 2;
	shl.b32 	%r81, %r125, 2;
	shr.u32 	%r82, %r80, 31;
	add.s32 	%r83, %r82, %r79;
	neg.s32 	%r84, %r83;
	setp.lt.s32 	%p16, %r16, 0;
	selp.b32 	%r126, %r84, %r83, %p16;
	xor.b32  	%r85, %r80, %r16;
	shr.s32 	%r86, %r80, 31;
	xor.b32  	%r87, %r86, %r80;
	xor.b32  	%r88, %r86, %r81;
	cvt.u64.u32 	%rd38, %r87;
	shl.b64 	%rd39, %rd38, 32;
	cvt.u64.u32 	%rd40, %r88;
	or.b64  	%rd41, %rd39, %rd40;
	cvt.rn.f64.s64 	%fd3, %rd41;
	mul.f64 	%fd4, %fd3, 0d3BF921FB54442D19;
	cvt.rn.f32.f64 	%f63, %fd4;
	neg.f32 	%f64, %f63;
	setp.lt.s32 	%p17, %r85, 0;
	selp.f32 	%f126, %f64, %f63, %p17;
$L__BB10_22:
	mul.rn.f32 	%f66, %f126, %f126;
	and.b32  	%r90, %r126, 1;
	setp.eq.b32 	%p18, %r90, 1;
	selp.f32 	%f67, 0f3F800000, %f126, %p18;
	fma.rn.f32 	%f68, %f66, %f67, 0f00000000;
	fma.rn.f32 	%f69, %f66, 0f37CBAC00, 0fBAB607ED;
	selp.f32 	%f70, %f69, 0fB94D4153, %p18;
	selp.f32 	%f71, 0f3D2AAABB, 0f3C0885E4, %p18;
	fma.rn.f32 	%f72, %f70, %f66, %f71;
	selp.f32 	%f73, 0fBEFFFFFF, 0fBE2AAAA8, %p18;
	fma.rn.f32 	%f74, %f72, %f66, %f73;
	fma.rn.f32 	%f75, %f74, %f68, %f67;
	and.b32  	%r91, %r126, 2;
	setp.eq.s32 	%p19, %r91, 0;
	mov.f32 	%f76, 0f00000000;
	sub.f32 	%f77, %f76, %f75;
	selp.f32 	%f78, %f75, %f77, %p19;
	add.f32 	%f79, %f78, 0f3F800000;
	mul.f32 	%f18, %f79, 0f3F000000;
	st.global.f32 	[%rd1+4], %f18;
	mul.f32 	%f80, %f124, 0f3F22F983;
	cvt.rni.s32.f32 	%r130, %f80;
	cvt.rn.f32.s32 	%f81, %r130;
	fma.rn.f32 	%f82, %f81, 0fBFC90FDA, %f124;
	fma.rn.f32 	%f83, %f81, 0fB3A22168, %f82;
	fma.rn.f32 	%f127, %f81, 0fA7C234C5, %f83;
	abs.f32 	%f20, %f124;
	setp.ltu.f32 	%p20, %f20, 0f47CE4780;
	@%p20 bra 	$L__BB10_30;
	setp.neu.f32 	%p21, %f20, 0f7F800000;
	@%p21 bra 	$L__BB10_25;
	mov.f32 	%f86, 0f00000000;
	mul.rn.f32 	%f127, %f124, %f86;
	mov.b32 	%r130, 0;
	bra.uni 	$L__BB10_30;
$L__BB10_25:
	mov.b32 	%r30, %f124;
	shl.b32 	%r93, %r30, 8;
	or.b32  	%r31, %r93, -2147483648;
	mov.b64 	%rd58, 0;
	mov.b32 	%r127, 0;
	mov.u64 	%rd56, __cudart_i2opi_f;
	mov.u64 	%rd57, %rd2;
$L__BB10_26:
	.pragma "nounroll";
	ld.global.nc.u32 	%r94, [%rd56];
	mad.wide.u32 	%rd44, %r94, %r31, %rd58;
	shr.u64 	%rd58, %rd44, 32;
	st.local.u32 	[%rd57], %rd44;
	add.s32 	%r127, %r127, 1;
	add.s64 	%rd57, %rd57, 4;
	add.s64 	%rd56, %rd56, 4;
	setp.ne.s32 	%p22, %r127, 6;
	@%p22 bra 	$L__BB10_26;
	shr.u32 	%r95, %r30, 23;
	st.local.u32 	[%rd2+24], %rd58;
	and.b32  	%r34, %r95, 31;
	and.b32  	%r96, %r95, 224;
	add.s32 	%r97, %r96, -128;
	shr.u32 	%r98, %r97, 5;
	mul.wide.u32 	%rd45, %r98, 4;
	sub.s64 	%rd23, %rd2, %rd45;
	ld.local.u32 	%r128, [%rd23+24];
	ld.local.u32 	%r129, [%rd23+20];
	setp.eq.s32 	%p23, %r34, 0;
	@%p23 bra 	$L__BB10_29;
	shf.l.wrap.b32 	%r128, %r129, %r128, %r34;
	ld.local.u32 	%r99, [%rd23+16];
	shf.l.wrap.b32 	%r129, %r99, %r129, %r34;
$L__BB10_29:
	shr.u32 	%r100, %r128, 30;
	shf.l.wrap.b32 	%r101, %r129, %r128, 2;
	shl.b32 	%r102, %r129, 2;
	shr.u32 	%r103, %r101, 31;
	add.s32 	%r104, %r103, %r100;
	neg.s32 	%r105, %r104;
	setp.lt.s32 	%p24, %r30, 0;
	selp.b32 	%r130, %r105, %r104, %p24;
	xor.b32  	%r106, %r101, %r30;
	shr.s32 	%r107, %r101, 31;
	xor.b32  	%r108, %r107, %r101;
	xor.b32  	%r109, %r107, %r102;
	cvt.u64.u32 	%rd46, %r108;
	shl.b64 	%rd47, %rd46, 32;
	cvt.u64.u32 	%rd48, %r109;
	or.b64  	%rd49, %rd47, %rd48;
	cvt.rn.f64.s64 	%fd5, %rd49;
	mul.f64 	%fd6, %fd5, 0d3BF921FB54442D19;
	cvt.rn.f32.f64 	%f84, %fd6;
	neg.f32 	%f85, %f84;
	setp.lt.s32 	%p25, %r106, 0;
	selp.f32 	%f127, %f85, %f84, %p25;
$L__BB10_30:
	mul.rn.f32 	%f87, %f127, %f127;
	and.b32  	%r111, %r130, 1;
	setp.eq.b32 	%p26, %r111, 1;
	selp.f32 	%f88, 0f3F800000, %f127, %p26;
	fma.rn.f32 	%f89, %f87, %f88, 0f00000000;
	fma.rn.f32 	%f90, %f87, 0f37CBAC00, 0fBAB607ED;
	selp.f32 	%f91, %f90, 0fB94D4153, %p26;
	selp.f32 	%f92, 0f3D2AAABB, 0f3C0885E4, %p26;
	fma.rn.f32 	%f93, %f91, %f87, %f92;
	selp.f32 	%f94, 0fBEFFFFFF, 0fBE2AAAA8, %p26;
	fma.rn.f32 	%f95, %f93, %f87, %f94;
	fma.rn.f32 	%f96, %f95, %f89, %f88;
	and.b32  	%r112, %r130, 2;
	setp.eq.s32 	%p27, %r112, 0;
	mov.f32 	%f97, 0f00000000;
	sub.f32 	%f98, %f97, %f96;
	selp.f32 	%f99, %f96, %f98, %p27;
	add.f32 	%f100, %f99, 0f3F800000;
	mul.f32 	%f24, %f100, 0f3F000000;
	st.global.f32 	[%rd1+8], %f24;
	setp.leu.f32 	%p28, %f25, 0f00000000;
	@%p28 bra 	$L__BB10_32;
	mad.lo.s32 	%r113, %r43, 1664525, 1013904223;
	and.b32  	%r114, %r113, 65535;
	cvt.rn.f32.u32 	%f101, %r114;
	div.rn.f32 	%f102, %f101, 0f477FFF00;
	add.f32 	%f103, %f102, 0fBF000000;
	mad.lo.s32 	%r115, %r43, 389569705, 1196435762;
	and.b32  	%r116, %r115, 65535;
	cvt.rn.f32.u32 	%f104, %r116;
	div.rn.f32 	%f105, %f104, 0f477FFF00;
	add.f32 	%f106, %f105, 0fBF000000;
	mad.lo.s32 	%r117, %r43, -1563948395, -1887635735;
	and.b32  	%r118, %r117, 65535;
	cvt.rn.f32.u32 	%f107, %r118;
	div.rn.f32 	%f108, %f107, 0f477FFF00;
	add.f32 	%f109, %f108, 0fBF000000;
	add.f32 	%f110, %f103, %f103;
	fma.rn.f32 	%f111, %f25, %f110, %f12;
	min.f32 	%f112, %f111, 0f3F7FF972;
	max.f32 	%f113, %f112, 0f38D1B717;
	st.global.f32 	[%rd1], %f113;
	add.f32 	%f114, %f106, %f106;
	fma.rn.f32 	%f115, %f25, %f114, %f18;
	min.f32 	%f116, %f115, 0f3F7FF972;
	max.f32 	%f117, %f116, 0f38D1B717;
	st.global.f32 	[%rd1+4], %f117;
	add.f32 	%f118, %f109, %f109;
	fma.rn.f32 	%f119, %f25, %f118, %f24;
	min.f32 	%f120, %f119, 0f3F7FF972;
	max.f32 	%f121, %f120, 0f38D1B717;
	st.global.f32 	[%rd1+8], %f121;
$L__BB10_32:
	ret;

}
	// .globl	_ZN2gs8training34blend_image_with_background_kernelEPfPKfS3_ii
.visible .entry _ZN2gs8training34blend_image_with_background_kernelEPfPKfS3_ii(
	.param .u64 .ptr .align 1 _ZN2gs8training34blend_image_with_background_kernelEPfPKfS3_ii_param_0,
	.param .u64 .ptr .align 1 _ZN2gs8training34blend_image_with_background_kernelEPfPKfS3_ii_param_1,
	.param .u64 .ptr .align 1 _ZN2gs8training34blend_image_with_background_kernelEPfPKfS3_ii_param_2,
	.param .u32 _ZN2gs8training34blend_image_with_background_kernelEPfPKfS3_ii_param_3,
	.param .u32 _ZN2gs8training34blend_image_with_background_kernelEPfPKfS3_ii_param_4
)
{
	.reg .pred 	%p<4>;
	.reg .b32 	%r<15>;
	.reg .b32 	%f<13>;
	.reg .b64 	%rd<13>;

	ld.param.u64 	%rd1, [_ZN2gs8training34blend_image_with_background_kernelEPfPKfS3_ii_param_0];
	ld.param.u64 	%rd2, [_ZN2gs8training34blend_image_with_background_kernelEPfPKfS3_ii_param_1];
	ld.param.u64 	%rd3, [_ZN2gs8training34blend_image_with_background_kernelEPfPKfS3_ii_param_2];
	ld.param.u32 	%r3, [_ZN2gs8training34blend_image_with_background_kernelEPfPKfS3_ii_param_3];
	ld.param.u32 	%r5, [_ZN2gs8training34blend_image_with_background_kernelEPfPKfS3_ii_param_4];
	mov.u32 	%r6, %ctaid.x;
	mov.u32 	%r7, %ntid.x;
	mov.u32 	%r8, %tid.x;
	mad.lo.s32 	%r1, %r6, %r7, %r8;
	mov.u32 	%r9, %ctaid.y;
	mov.u32 	%r10, %ntid.y;
	mov.u32 	%r11, %tid.y;
	mad.lo.s32 	%r12, %r9, %r10, %r11;
	setp.ge.s32 	%p1, %r1, %r3;
	setp.ge.s32 	%p2, %r12, %r5;
	or.pred  	%p3, %p1, %p2;
	@%p3 bra 	$L__BB11_2;
	cvta.to.global.u64 	%rd4, %rd1;
	cvta.to.global.u64 	%rd5, %rd3;
	cvta.to.global.u64 	%rd6, %rd2;
	mad.lo.s32 	%r13, %r3, %r12, %r1;
	mul.wide.s32 	%rd7, %r13, 4;
	add.s64 	%rd8, %rd6, %rd7;
	mul.lo.s32 	%r14, %r5, %r3;
	ld.global.f32 	%f1, [%rd8];
	mov.f32 	%f2, 0f3F800000;
	sub.f32 	%f3, %f2, %f1;
	add.s64 	%rd9, %rd4, %rd7;
	ld.global.f32 	%f4, [%rd9];
	ld.global.f32 	%f5, [%rd5];
	fma.rn.f32 	%f6, %f3, %f5, %f4;
	st.global.f32 	[%rd9], %f6;
	mul.wide.s32 	%rd10, %r14, 4;
	add.s64 	%rd11, %rd9, %rd10;
	ld.global.f32 	%f7, [%rd11];
	ld.global.f32 	%f8, [%rd5+4];
	fma.rn.f32 	%f9, %f3, %f8, %f7;
	st.global.f32 	[%rd11], %f9;
	add.s64 	%rd12, %rd11, %rd10;
	ld.global.f32 	%f10, [%rd12];
	ld.global.f32 	%f11, [%rd5+8];
	fma.rn.f32 	%f12, %f3, %f11, %f10;
	st.global.f32 	[%rd12], %f12;
$L__BB11_2:
	ret;

}
	// .globl	_ZN2gs8training26transform_positions_kernelEPfPKfi
.visible .entry _ZN2gs8training26transform_positions_kernelEPfPKfi(
	.param .u64 .ptr .align 1 _ZN2gs8training26transform_positions_kernelEPfPKfi_param_0,
	.param .u64 .ptr .align 1 _ZN2gs8training26transform_positions_kernelEPfPKfi_param_1,
	.param .u32 _ZN2gs8training26transform_positions_kernelEPfPKfi_param_2
)
{
	.reg .pred 	%p<2>;
	.reg .b32 	%r<7>;
	.reg .b32 	%f<28>;
	.reg .b64 	%rd<7>;

	ld.param.u64 	%rd1, [_ZN2gs8training26transform_positions_kernelEPfPKfi_param_0];
	ld.param.u64 	%rd2, [_ZN2gs8training26transform_positions_kernelEPfPKfi_param_1];
	ld.param.u32 	%r2, [_ZN2gs8training26transform_positions_kernelEPfPKfi_param_2];
	mov.u32 	%r3, %ctaid.x;
	mov.u32 	%r4, %ntid.x;
	mov.u32 	%r5, %tid.x;
	mad.lo.s32 	%r1, %r3, %r4, %r5;
	setp.ge.s32 	%p1, %r1, %r2;
	@%p1 bra 	$L__BB12_2;
	cvta.to.global.u64 	%rd3, %rd1;
	cvta.to.global.u64 	%rd4, %rd2;
	mul.lo.s32 	%r6, %r1, 3;
	mul.wide.s32 	%rd5, %r6, 4;
	add.s64 	%rd6, %rd3, %rd5;
	ld.global.f32 	%f1, [%rd6];
	ld.global.f32 	%f2, [%rd6+4];
	ld.global.f32 	%f3, [%rd6+8];
	ld.global.f32 	%f4, [%rd4];
	ld.global.f32 	%f5, [%rd4+4];
	mul.f32 	%f6, %f2, %f5;
	fma.rn.f32 	%f7, %f1, %f4, %f6;
	ld.global.f32 	%f8, [%rd4+8];
	fma.rn.f32 	%f9, %f3, %f8, %f7;
	ld.global.f32 	%f10, [%rd4+12];
	add.f32 	%f11, %f10, %f9;
	ld.global.f32 	%f12, [%rd4+16];
	ld.global.f32 	%f13, [%rd4+20];
	mul.f32 	%f14, %f2, %f13;
	fma.rn.f32 	%f15, %f1, %f12, %f14;
	ld.global.f32 	%f16, [%rd4+24];
	fma.rn.f32 	%f17, %f3, %f16, %f15;
	ld.global.f32 	%f18, [%rd4+28];
	add.f32 	%f19, %f18, %f17;
	ld.global.f32 	%f20, [%rd4+32];
	ld.global.f32 	%f21, [%rd4+36];
	mul.f32 	%f22, %f2, %f21;
	fma.rn.f32 	%f23, %f1, %f20, %f22;
	ld.global.f32 	%f24, [%rd4+40];
	fma.rn.f32 	%f25, %f3, %f24, %f23;
	ld.global.f32 	%f26, [%rd4+44];
	add.f32 	%f27, %f26, %f25;
	st.global.f32 	[%rd6], %f11;
	st.global.f32 	[%rd6+4], %f19;
	st.global.f32 	[%rd6+8], %f27;
$L__BB12_2:
	ret;

}
	// .globl	_ZN2gs8training28transform_quaternions_kernelEPfPKfi
.visible .entry _ZN2gs8training28transform_quaternions_kernelEPfPKfi(
	.param .u64 .ptr .align 1 _ZN2gs8training28transform_quaternions_kernelEPfPKfi_param_0,
	.param .u64 .ptr .align 1 _ZN2gs8training28transform_quaternions_kernelEPfPKfi_param_1,
	.param .u32 _ZN2gs8training28transform_quaternions_kernelEPfPKfi_param_2
)
{
	.reg .pred 	%p<2>;
	.reg .b32 	%r<7>;
	.reg .b32 	%f<31>;
	.reg .b64 	%rd<7>;

	ld.param.u64 	%rd1, [_ZN2gs8training28transform_quaternions_kernelEPfPKfi_param_0];
	ld.param.u64 	%rd2, [_ZN2gs8training28transform_quaternions_kernelEPfPKfi_param_1];
	ld.param.u32 	%r2, [_ZN2gs8training28transform_quaternions_kernelEPfPKfi_param_2];
	mov.u32 	%r3, %ctaid.x;
	mov.u32 	%r4, %ntid.x;
	mov.u32 	%r5, %tid.x;
	mad.lo.s32 	%r1, %r3, %r4, %r5;
	setp.ge.s32 	%p1, %r1, %r2;
	@%p1 bra 	$L__BB13_2;
	cvta.to.global.u64 	%rd3, %rd1;
	cvta.to.global.u64 	%rd4, %rd2;
	shl.b32 	%r6, %r1, 2;
	mul.wide.s32 	%rd5, %r6, 4;
	add.s64 	%rd6, %rd3, %rd5;
	ld.global.f32 	%f1, [%rd6];
	ld.global.f32 	%f2, [%rd6+4];
	ld.global.f32 	%f3, [%rd6+8];
	ld.global.f32 	%f4, [%rd6+12];
	ld.global.f32 	%f5, [%rd4];
	ld.global.f32 	%f6, [%rd4+4];
	ld.global.f32 	%f7, [%rd4+8];
	ld.global.f32 	%f8, [%rd4+12];
	mul.f32 	%f9, %f1, %f5;
	mul.f32 	%f10, %f2, %f6;
	sub.f32 	%f11, %f9, %f10;
	mul.f32 	%f12, %f3, %f7;
	sub.f32 	%f13, %f11, %f12;
	mul.f32 	%f14, %f4, %f8;
	sub.f32 	%f15, %f13, %f14;
	mul.f32 	%f16, %f1, %f6;
	fma.rn.f32 	%f17, %f2, %f5, %f16;
	fma.rn.f32 	%f18, %f4, %f7, %f17;
	mul.f32 	%f19, %f3, %f8;
	sub.f32 	%f20, %f18, %f19;
	mul.f32 	%f21, %f3, %f5;
	mul.f32 	%f22, %f4, %f6;
	sub.f32 	%f23, %f21, %f22;
	fma.rn.f32 	%f24, %f1, %f7, %f23;
	fma.rn.f32 	%f25, %f2, %f8, %f24;
	mul.f32 	%f26, %f3, %f6;
	fma.rn.f32 	%f27, %f4, %f5, %f26;
	mul.f32 	%f28, %f2, %f7;
	sub.f32 	%f29, %f27, %f28;
	fma.rn.f32 	%f30, %f1, %f8, %f29;
	st.global.f32 	[%rd6], %f15;
	st.global.f32 	[%rd6+4], %f20;
	st.global.f32 	[%rd6+8], %f25;
	st.global.f32 	[%rd6+12], %f30;
$L__BB13_2:
	ret;

}
	// .globl	_ZN2gs8training27add_scalar_to_tensor_kernelEPffi
.visible .entry _ZN2gs8training27add_scalar_to_tensor_kernelEPffi(
	.param .u64 .ptr .align 1 _ZN2gs8training27add_scalar_to_tensor_kernelEPffi_param_0,
	.param .f32 _ZN2gs8training27add_scalar_to_tensor_kernelEPffi_param_1,
	.param .u32 _ZN2gs8training27add_scalar_to_tensor_kernelEPffi_param_2
)
{
	.reg .pred 	%p<2>;
	.reg .b32 	%r<6>;
	.reg .b32 	%f<4>;
	.reg .b64 	%rd<5>;

	ld.param.u64 	%rd1, [_ZN2gs8training27add_scalar_to_tensor_kernelEPffi_param_0];
	ld.param.f32 	%f1, [_ZN2gs8training27add_scalar_to_tensor_kernelEPffi_param_1];
	ld.param.u32 	%r2, [_ZN2gs8training27add_scalar_to_tensor_kernelEPffi_param_2];
	mov.u32 	%r3, %ctaid.x;
	mov.u32 	%r4, %ntid.x;
	mov.u32 	%r5, %tid.x;
	mad.lo.s32 	%r1, %r3, %r4, %r5;
	setp.ge.s32 	%p1, %r1, %r2;
	@%p1 bra 	$L__BB14_2;
	cvta.to.global.u64 	%rd2, %rd1;
	mul.wide.s32 	%rd3, %r1, 4;
	add.s64 	%rd4, %rd2, %rd3;
	ld.global.f32 	%f2, [%rd4];
	add.f32 	%f3, %f1, %f2;
	st.global.f32 	[%rd4], %f3;
$L__BB14_2:
	ret;

}
	// .globl	_ZN2gs8training22compute_mean_3d_kernelEPKfPfi
.visible .entry _ZN2gs8training22compute_mean_3d_kernelEPKfPfi(
	.param .u64 .ptr .align 1 _ZN2gs8training22compute_mean_3d_kernelEPKfPfi_param_0,
	.param .u64 .ptr .align 1 _ZN2gs8training22compute_mean_3d_kernelEPKfPfi_param_1,
	.param .u32 _ZN2gs8training22compute_mean_3d_kernelEPKfPfi_param_2
)
{
	.reg .pred 	%p<7>;
	.reg .b32 	%r<18>;
	.reg .b32 	%f<40>;
	.reg .b64 	%rd<7>;

	ld.param.u64 	%rd2, [_ZN2gs8training22compute_mean_3d_kernelEPKfPfi_param_0];
	ld.param.u64 	%rd3, [_ZN2gs8training22compute_mean_3d_kernelEPKfPfi_param_1];
	ld.param.u32 	%r10, [_ZN2gs8training22compute_mean_3d_kernelEPKfPfi_param_2];
	mov.u32 	%r1, %tid.x;
	mov.u32 	%r11, %ctaid.x;
	mov.u32 	%r17, %ntid.x;
	mad.lo.s32 	%r16, %r11, %r17, %r1;
	setp.ge.s32 	%p1, %r16, %r10;
	mov.f32 	%f37, 0f00000000;
	mov.f32 	%f38, %f37;
	mov.f32 	%f39, %f37;
	@%p1 bra 	$L__BB15_3;
	mov.u32 	%r12, %nctaid.x;
	mul.lo.s32 	%r4, %r17, %r12;
	cvta.to.global.u64 	%rd1, %rd2;
	mov.f32 	%f39, 0f00000000;
	mov.f32 	%f38, %f39;
	mov.f32 	%f37, %f39;
$L__BB15_2:
	mul.lo.s32 	%r13, %r16, 3;
	mul.wide.s32 	%rd4, %r13, 4;
	add.s64 	%rd5, %rd1, %rd4;
	ld.global.f32 	%f12, [%rd5];
	add.f32 	%f37, %f37, %f12;
	ld.global.f32 	%f13, [%rd5+4];
	add.f32 	%f38, %f38, %f13;
	ld.global.f32 	%f14, [%rd5+8];
	add.f32 	%f39, %f39, %f14;
	add.s32 	%r16, %r16, %r4;
	setp.lt.s32 	%p2, %r16, %r10;
	@%p2 bra 	$L__BB15_2;
$L__BB15_3:
	mov.u32 	%r14, _ZN2gs8training5sdataE;
	mad.lo.s32 	%r7, %r1, 12, %r14;
	st.shared.f32 	[%r7], %f37;
	st.shared.f32 	[%r7+4], %f38;
	st.shared.f32 	[%r7+8], %f39;
	bar.sync 	0;
	setp.lt.u32 	%p3, %r17, 2;
	@%p3 bra 	$L__BB15_7;
$L__BB15_4:
	shr.u32 	%r9, %r17, 1;
	setp.ge.u32 	%p4, %r1, %r9;
	@%p4 bra 	$L__BB15_6;
	mad.lo.s32 	%r15, %r9, 12, %r7;
	ld.shared.f32 	%f15, [%r15];
	ld.shared.f32 	%f16, [%r7];
	add.f32 	%f17, %f15, %f16;
	st.shared.f32 	[%r7], %f17;
	ld.shared.f32 	%f18, [%r15+4];
	ld.shared.f32 	%f19, [%r7+4];
	add.f32 	%f20, %f18, %f19;
	st.shared.f32 	[%r7+4], %f20;
	ld.shared.f32 	%f21, [%r15+8];
	ld.shared.f32 	%f22, [%r7+8];
	add.f32 	%f23, %f21, %f22;
	st.shared.f32 	[%r7+8], %f23;
$L__BB15_6:
	bar.sync 	0;
	setp.gt.u32 	%p5, %r17, 3;
	mov.u32 	%r17, %r9;
	@%p5 bra 	$L__BB15_4;
$L__BB15_7:
	setp.ne.s32 	%p6, %r1, 0;
	@%p6 bra 	$L__BB15_9;
	cvta.to.global.u64 	%rd6, %rd3;
	ld.shared.f32 	%f24, [_ZN2gs8training5sdataE];
	cvt.rn.f32.s32 	%f25, %r10;
	div.rn.f32 	%f26, %f24, %f25;
	atom.global.add.f32 	%f27, [%rd6], %f26;
	ld.shared.f32 	%f28, [_ZN2gs8training5sdataE+4];
	div.rn.f32 	%f29, %f28, %f25;
	atom.global.add.f32 	%f30, [%rd6+4], %f29;
	ld.shared.f32 	%f31, [_ZN2gs8training5sdataE+8];
	div.rn.f32 	%f32, %f31, %f25;
	atom.global.add.f32 	%f33, [%rd6+8], %f32;
$L__BB15_9:
	ret;

}
	// .globl	_ZN2gs8training36compute_distances_from_center_kernelEPKfS2_Pfi
.visible .entry _ZN2gs8training36compute_distances_from_center_kernelEPKfS2_Pfi(
	.param .u64 .ptr .align 1 _ZN2gs8training36compute_distances_from_center_kernelEPKfS2_Pfi_param_0,
	.param .u64 .ptr .align 1 _ZN2gs8training36compute_distances_from_center_kernelEPKfS2_Pfi_param_1,
	.param .u64 .ptr .align 1 _ZN2gs8training36compute_distances_from_center_kernelEPKfS2_Pfi_param_2,
	.param .u32 _ZN2gs8training36compute_distances_from_center_kernelEPKfS2_Pfi_param_3
)
{
	.reg .pred 	%p<2>;
	.reg .b32 	%r<7>;
	.reg .b32 	%f<14>;
	.reg .b64 	%rd<11>;

	ld.param.u64 	%rd1, [_ZN2gs8training36compute_distances_from_center_kernelEPKfS2_Pfi_param_0];
	ld.param.u64 	%rd2, [_ZN2gs8training36compute_distances_from_center_kernelEPKfS2_Pfi_param_1];
	ld.param.u64 	%rd3, [_ZN2gs8training36compute_distances_from_center_kernelEPKfS2_Pfi_param_2];
	ld.param.u32 	%r2, [_ZN2gs8training36compute_distances_from_center_kernelEPKfS2_Pfi_param_3];
	mov.u32 	%r3, %ctaid.x;
	mov.u32 	%r4, %ntid.x;
	mov.u32 	%r5, %tid.x;
	mad.lo.s32 	%r1, %r3, %r4, %r5;
	setp.ge.s32 	%p1, %r1, %r2;
	@%p1 bra 	$L__BB16_2;
	cvta.to.global.u64 	%rd4, %rd1;
	cvta.to.global.u64 	%rd5, %rd2;
	cvta.to.global.u64 	%rd6, %rd3;
	mul.lo.s32 	%r6, %r1, 3;
	mul.wide.s32 	%rd7, %r6, 4;
	add.s64 	%rd8, %rd4, %rd7;
	ld.global.f32 	%f1, [%rd8];
	ld.global.f32 	%f2, [%rd5];
	sub.f32 	%f3, %f1, %f2;
	ld.global.f32 	%f4, [%rd8+4];
	ld.global.f32 	%f5, [%rd5+4];
	sub.f32 	%f6, %f4, %f5;
	ld.global.f32 	%f7, [%rd8+8];
	ld.global.f32 	%f8, [%rd5+8];
	sub.f32 	%f9, %f7, %f8;
	mul.f32 	%f10, %f6, %f6;
	fma.rn.f32 	%f11, %f3, %f3, %f10;
	fma.rn.f32 	%f12, %f9, %f9, %f11;
	sqrt.rn.f32 	%f13, %f12;
	mul.wide.s32 	%rd9, %r1, 4;
	add.s64 	%rd10, %rd6, %rd9;
	st.global.f32 	[%rd10], %f13;
$L__BB16_2:
	ret;

}


// ===== COMPILED SASS (sm_100) =====

	.target	sm_100

	.elftype	@"ET_EXEC"


//--------------------- .note.nv.tkinfo           --------------------------
	.section	.note.nv.tkinfo,"",@"SHT_NOTE"
	.sectionflags	@"SHF_NOTE_NV_TKINFO"
	.tkinfo
        /*0018*/ 	.word	0x00000002
        /*0030*/ 	.string	""
        /*0030*/ 	.string	"ptxas"
        /*0030*/ 	.string	"Cuda compilation tools, release 13.0, V13.0.88"
        /*0030*/ 	.string	"Build cuda_13.0.r13.0/compiler.36424714_0"
        /*0030*/ 	.string	"-arch sm_100 -m 64 "



//--------------------- .note.nv.cuinfo           --------------------------
	.section	.note.nv.cuinfo,"",@"SHT_NOTE"
	.sectionflags	@"SHF_NOTE_NV_CUINFO"
        /*0018*/ 	.short	0x0002
        /*001a*/ 	.short	0x0064
        /*001c*/ 	.short	0x0082
	.zero		2


//--------------------- .nv.info                  --------------------------
	.section	.nv.info,"",@"SHT_CUDA_INFO"
	.align	4


	//----- nvinfo : EIATTR_REGCOUNT
	.align		4
        /*0000*/ 	.byte	0x04, 0x2f
        /*0002*/ 	.short	(.L_42 - .L_41)
	.align		4
.L_41:
        /*0004*/ 	.word	index@(_ZN3cub18CUB_300001_SM_10006detail11EmptyKernelIvEEvv)
        /*0008*/ 	.word	0x00000004


	//----- nvinfo : EIATTR_FRAME_SIZE
	.align		4
.L_42:
        /*000c*/ 	.byte	0x04, 0x11
        /*000e*/ 	.short	(.L_44 - .L_43)
	.align		4
.L_43:
        /*0010*/ 	.word	index@(_ZN3cub18CUB_300001_SM_10006detail11EmptyKernelIvEEvv)
        /*0014*/ 	.word	0x00000000


	//----- nvinfo : EIATTR_REGCOUNT
	.align		4
.L_44:
        /*0018*/ 	.byte	0x04, 0x2f
        /*001a*/ 	.short	(.L_46 - .L_45)
	.align		4
.L_45:
        /*001c*/ 	.word	index@(_ZN2gs8training23background_blend_kernelEPfPKfS3_f)
        /*0020*/ 	.word	0x00000012


	//----- nvinfo : EIATTR_FRAME_SIZE
	.align		4
.L_46:
        /*0024*/ 	.byte	0x04, 0x11
        /*0026*/ 	.short	(.L_48 - .L_47)
	.align		4
.L_47:
        /*0028*/ 	.word	index@(_ZN2gs8training23background_blend_kernelEPfPKfS3_f)
        /*002c*/ 	.word	0x00000000


	//----- nvinfo : EIATTR_REGCOUNT
	.align		4
.L_48:
        /*0030*/ 	.byte	0x04, 0x2f
        /*0032*/ 	.short	(.L_50 - .L_49)
	.align		4
.L_49:
        /*0034*/ 	.word	index@(_ZN2gs8training31add_scale_regularization_kernelEPfPKffi)
        /*0038*/ 	.word	0x00000010


	//----- nvinfo : EIATTR_FRAME_SIZE
	.align		4
.L_50:
        /*003c*/ 	.byte	0x04, 0x11
        /*003e*/ 	.short	(.L_52 - .L_51)
	.align		4
.L_51:
        /*0040*/ 	.word	index@($__internal_7_$__cuda_sm3x_div_rn_noftz_f32_slowpath)
        /*0044*/ 	.word	0x00000000


	//----- nvinfo : EIATTR_FRAME_SIZE
	.align		4
.L_52:
        /*0048*/ 	.byte	0x04, 0x11
        /*004a*/ 	.short	(.L_54 - .L_53)
	.align		4
.L_53:
        /*004c*/ 	.word	index@(_ZN2gs8training31add_scale_regularization_kernelEPfPKffi)
        /*0050*/ 	.word	0x00000000


	//----- nvinfo : EIATTR_REGCOUNT
	.align		4
.L_54:
        /*0054*/ 	.byte	0x04, 0x2f
        /*0056*/ 	.short	(.L_56 - .L_55)
	.align		4
.L_55:
        /*0058*/ 	.word	index@(_ZN2gs8training33add_opacity_regularization_kernelEPfPKffi)
        /*005c*/ 	.word	0x0000000f


	//----- nvinfo : EIATTR_FRAME_SIZE
	.align		4
.L_56:
        /*0060*/ 	.byte	0x04, 0x11
        /*0062*/ 	.short	(.L_58 - .L_57)
	.align		4
.L_57:
        /*0064*/ 	.word	index@($__internal_6_$__cuda_sm3x_div_rn_noftz_f32_slowpath)
        /*0068*/ 	.word	0x00000000


	//----- nvinfo : EIATTR_FRAME_SIZE
	.align		4
.L_58:
        /*006c*/ 	.byte	0x04, 0x11
        /*006e*/ 	.short	(.L_60 - .L_59)
	.align		4
.L_59:
        /*0070*/ 	.word	index@($__internal_5_$__cuda_sm20_rcp_rn_f32_slowpath)
        /*0074*/ 	.word	0x00000000


	//----- nvinfo : EIATTR_FRAME_SIZE
	.align		4
.L_60:
        /*0078*/ 	.byte	0x04, 0x11
        /*007a*/ 	.short	(.L_62 - .L_61)
	.align		4
.L_61:
        /*007c*/ 	.word	index@(_ZN2gs8training33add_opacity_regularization_kernelEPfPKffi)
        /*0080*/ 	.word	0x00000000


	//----- nvinfo : EIATTR_REGCOUNT
	.align		4
.L_62:
        /*0084*/ 	.byte	0x04, 0x2f
        /*0086*/ 	.short	(.L_64 - .L_63)
	.align		4
.L_63:
        /*0088*/ 	.word	index@(_ZN2gs8training18zero_tensor_kernelEPfi)
        /*008c*/ 	.word	0x00000008


	//----- nvinfo : EIATTR_FRAME_SIZE
	.align		4
.L_64:
        /*0090*/ 	.byte	0x04, 0x11
        /*0092*/ 	.short	(.L_66 - .L_65)
	.align		4
.L_65:
        /*0094*/ 	.word	index@(_ZN2gs8training18zero_tensor_kernelEPfi)
        /*0098*/ 	.word	0x00000000


	//----- nvinfo : EIATTR_REGCOUNT
	.align		4
.L_66:
        /*009c*/ 	.byte	0x04, 0x2f
        /*009e*/ 	.short	(.L_68 - .L_67)
	.align		4
.L_67:
        /*00a0*/ 	.word	index@(_ZN2gs8training18fill_tensor_kernelEPffi)
        /*00a4*/ 	.word	0x0000000a


	//----- nvinfo : EIATTR_FRAME_SIZE
	.align		4
.L_68:
        /*00a8*/ 	.byte	0x04, 0x11
        /*00aa*/ 	.short	(.L_70 - .L_69)
	.align		4
.L_69:
        /*00ac*/ 	.word	index@(_ZN2gs8training18fill_tensor_kernelEPffi)
        /*00b0*/ 	.word	0x00000000


	//----- nvinfo : EIATTR_REGCOUNT
	.align		4
.L_70:
        /*00b4*/ 	.byte	0x04, 0x2f
        /*00b6*/ 	.short	(.L_72 - .L_71)
	.align		4
.L_71:
        /*00b8*/ 	.word	index@(_ZN2gs8training30compute_l1_loss_forward_kernelEPKfS2_PfS3_S3_i)
        /*00bc*/ 	.word	0x00000012


	//----- nvinfo : EIATTR_FRAME_SIZE
	.align		4
.L_72:
        /*00c0*/ 	.byte	0x04, 0x11
        /*00c2*/ 	.short	(.L_74 - .L_73)
	.align		4
.L_73:
        /*00c4*/ 	.word	index@($__internal_4_$__cuda_sm3x_div_rn_noftz_f32_slowpath)
        /*00c8*/ 	.word	0x00000000


	//----- nvinfo : EIATTR_FRAME_SIZE
	.align		4
.L_74:
        /*00cc*/ 	.byte	0x04, 0x11
        /*00ce*/ 	.short	(.L_76 - .L_75)
	.align		4
.L_75:
        /*00d0*/ 	.word	index@(_ZN2gs8training30compute_l1_loss_forward_kernelEPKfS2_PfS3_S3_i)
        /*00d4*/ 	.word	0x00000000


	//----- nvinfo : EIATTR_REGCOUNT
	.align		4
.L_76:
        /*00d8*/ 	.byte	0x04, 0x2f
        /*00da*/ 	.short	(.L_78 - .L_77)
	.align		4
.L_77:
        /*00dc*/ 	.word	index@(_ZN2gs8training19compute_mean_kernelEPKfPfi)
        /*00e0*/ 	.word	0x0000000e


	//----- nvinfo : EIATTR_FRAME_SIZE
	.align		4
.L_78:
        /*00e4*/ 	.byte	0x04, 0x11
        /*00e6*/ 	.short	(.L_80 - .L_79)
	.align		4
.L_79:
        /*00e8*/ 	.word	index@($__internal_3_$__cuda_sm3x_div_rn_noftz_f32_slowpath)
        /*00ec*/ 	.word	0x00000000


	//----- nvinfo : EIATTR_FRAME_SIZE
	.align		4
.L_80:
        /*00f0*/ 	.byte	0x04, 0x11
        /*00f2*/ 	.short	(.L_82 - .L_81)
	.align		4
.L_81:
        /*00f4*/ 	.word	index@(_ZN2gs8training19compute_mean_kernelEPKfPfi)
        /*00f8*/ 	.word	0x00000000


	//----- nvinfo : EIATTR_REGCOUNT
	.align		4
.L_82:
        /*00fc*/ 	.byte	0x04, 0x2f
        /*00fe*/ 	.short	(.L_84 - .L_83)
	.align		4
.L_83:
        /*0100*/ 	.word	index@(_ZN2gs8training24combine_gradients_kernelEPfPKffS3_fi)
        /*0104*/ 	.word	0x0000000e


	//----- nvinfo : EIATTR_FRAME_SIZE
	.align		4
.L_84:
        /*0108*/ 	.byte	0x04, 0x11
        /*010a*/ 	.short	(.L_86 - .L_85)
	.align		4
.L_85:
        /*010c*/ 	.word	index@(_ZN2gs8training24combine_gradients_kernelEPfPKffS3_fi)
        /*0110*/ 	.word	0x00000000


	//----- nvinfo : EIATTR_REGCOUNT
	.align		4
.L_86:
        /*0114*/ 	.byte	0x04, 0x2f
        /*0116*/ 	.short	(.L_88 - .L_87)
	.align		4
.L_87:
        /*0118*/ 	.word	index@(_ZN2gs8training11copy_kernelEPfPKfi)
        /*011c*/ 	.word	0x0000000a


	//----- nvinfo : EIATTR_FRAME_SIZE
	.align		4
.L_88:
        /*0120*/ 	.byte	0x04, 0x11
        /*0122*/ 	.short	(.L_90 - .L_89)
	.align		4
.L_89:
        /*0124*/ 	.word	index@(_ZN2gs8training11copy_kernelEPfPKfi)
        /*0128*/ 	.word	0x00000000


	//----- nvinfo : EIATTR_REGCOUNT
	.align		4
.L_90:
        /*012c*/ 	.byte	0x04, 0x2f
        /*012e*/ 	.short	(.L_92 - .L_91)
	.align		4
.L_91:
        /*0130*/ 	.word	index@(_ZN2gs8training30compute_sine_background_kernelEPfiiiif)
        /*0134*/ 	.word	0x00000018


	//----- nvinfo : EIATTR_FRAME_SIZE
	.align		4
.L_92:
        /*0138*/ 	.byte	0x04, 0x11
        /*013a*/ 	.short	(.L_94 - .L_93)
	.align		4
.L_93:
        /*013c*/ 	.word	index@($__internal_2_$__cuda_sm3x_div_rn_noftz_f32_slowpath)
        /*0140*/ 	.word	0x00000020


	//----- nvinfo : EIATTR_FRAME_SIZE
	.align		4
.L_94:
        /*0144*/ 	.byte	0x04, 0x11
        /*0146*/ 	.short	(.L_96 - .L_95)
	.align		4
.L_95:
        /*0148*/ 	.word	index@(_ZN2gs8training30compute_sine_background_kernelEPfiiiif)
        /*014c*/ 	.word	0x00000020


	//----- nvinfo : EIATTR_REGCOUNT
	.align		4
.L_96:
        /*0150*/ 	.byte	0x04, 0x2f
        /*0152*/ 	.short	(.L_98 - .L_97)
	.align		4
.L_97:
        /*0154*/ 	.word	index@(_ZN2gs8training34blend_image_with_background_kernelEPfPKfS3_ii)
        /*0158*/ 	.word	0x00000012


	//----- nvinfo : EIATTR_FRAME_SIZE
	.align		4
.L_98:
        /*015c*/ 	.byte	0x04, 0x11
        /*015e*/ 	.short	(.L_100 - .L_99)
	.align		4
.L_99:
        /*0160*/ 	.word	index@(_ZN2gs8training34blend_image_with_background_kernelEPfPKfS3_ii)
        /*0164*/ 	.word	0x00000000


	//----- nvinfo : EIATTR_REGCOUNT
	.align		4
.L_100:
        /*0168*/ 	.byte	0x04, 0x2f
        /*016a*/ 	.short	(.L_102 - .L_101)
	.align		4
.L_101:
        /*016c*/ 	.word	index@(_ZN2gs8training26transform_positions_kernelEPfPKfi)
        /*0170*/ 	.word	0x00000020


	//----- nvinfo : EIATTR_FRAME_SIZE
	.align		4
.L_102:
        /*0174*/ 	.byte	0x04, 0x11
        /*0176*/ 	.short	(.L_104 - .L_103)
	.align		4
.L_103:
        /*0178*/ 	.word	index@(_ZN2gs8training26transform_positions_kernelEPfPKfi)
        /*017c*/ 	.word	0x00000000


	//----- nvinfo : EIATTR_REGCOUNT
	.align		4
.L_104:
        /*0180*/ 	.byte	0x04, 0x2f
        /*0182*/ 	.short	(.L_106 - .L_105)
	.align		4
.L_105:
        /*0184*/ 	.word	index@(_ZN2gs8training28transform_quaternions_kernelEPfPKfi)
        /*0188*/ 	.word	0x00000018


	//----- nvinfo : EIATTR_FRAME_SIZE
	.align		4
.L_106:
        /*018c*/ 	.byte	0x04, 0x11
        /*018e*/ 	.short	(.L_108 - .L_107)
	.align		4
.L_107:
        /*0190*/ 	.word	index@(_ZN2gs8training28transform_quaternions_kernelEPfPKfi)
        /*0194*/ 	.word	0x00000000


	//----- nvinfo : EIATTR_REGCOUNT
	.align		4
.L_108:
        /*0198*/ 	.byte	0x04, 0x2f
        /*019a*/ 	.short	(.L_110 - .L_109)
	.align		4
.L_109:
        /*019c*/ 	.word	index@(_ZN2gs8training27add_scalar_to_tensor_kernelEPffi)
        /*01a0*/ 	.word	0x00000008


	//----- nvinfo : EIATTR_FRAME_SIZE
	.align		4
.L_110:
        /*01a4*/ 	.byte	0x04, 0x11
        /*01a6*/ 	.short	(.L_112 - .L_111)
	.align		4
.L_111:
        /*01a8*/ 	.word	index@(_ZN2gs8training27add_scalar_to_tensor_kernelEPffi)
        /*01ac*/ 	.word	0x00000000


	//----- nvinfo : EIATTR_REGCOUNT
	.align		4
.L_112:
        /*01b0*/ 	.byte	0x04, 0x2f
        /*01b2*/ 	.short	(.L_114 - .L_113)
	.align		4
.L_113:
        /*01b4*/ 	.word	index@(_ZN2gs8training22compute_mean_3d_kernelEPKfPfi)
        /*01b8*/ 	.word	0x00000014


	//----- nvinfo : EIATTR_FRAME_SIZE
	.align		4
.L_114:
        /*01bc*/ 	.byte	0x04, 0x11
        /*01be*/ 	.short	(.L_116 - .L_115)
	.align		4
.L_115:
        /*01c0*/ 	.word	index@($__internal_1_$__cuda_sm3x_div_rn_noftz_f32_slowpath)
        /*01c4*/ 	.word	0x00000000


	//----- nvinfo : EIATTR_FRAME_SIZE
	.align		4
.L_116:
        /*01c8*/ 	.byte	0x04, 0x11
        /*01ca*/ 	.short	(.L_118 - .L_117)
	.align		4
.L_117:
        /*01cc*/ 	.word	index@(_ZN2gs8training22compute_mean_3d_kernelEPKfPfi)
        /*01d0*/ 	.word	0x00000000


	//----- nvinfo : EIATTR_REGCOUNT
	.align		4
.L_118:
        /*01d4*/ 	.byte	0x04, 0x2f
        /*01d6*/ 	.short	(.L_120 - .L_119)
	.align		4
.L_119:
        /*01d8*/ 	.word	index@(_ZN2gs8training36compute_distances_from_center_kernelEPKfS2_Pfi)
        /*01dc*/ 	.word	0x0000000e


	//----- nvinfo : EIATTR_FRAME_SIZE
	.align		4
.L_120:
        /*01e0*/ 	.byte	0x04, 0x11
        /*01e2*/ 	.short	(.L_122 - .L_121)
	.align		4
.L_121:
        /*01e4*/ 	.word	index@($__internal_0_$__cuda_sm20_sqrt_rn_f32_slowpath)
        /*01e8*/ 	.word	0x00000000


	//----- nvinfo : EIATTR_FRAME_SIZE
	.align		4
.L_122:
        /*01ec*/ 	.byte	0x04, 0x11
        /*01ee*/ 	.short	(.L_124 - .L_123)
	.align		4
.L_123:
        /*01f0*/ 	.word	index@(_ZN2gs8training36compute_distances_from_center_kernelEPKfS2_Pfi)
        /*01f4*/ 	.word	0x00000000


	//----- nvinfo : EIATTR_MIN_STACK_SIZE
	.align		4
.L_124:
        /*01f8*/ 	.byte	0x04, 0x12
        /*01fa*/ 	.short	(.L_126 - .L_125)
	.align		4
.L_125:
        /*01fc*/ 	.word	index@(_ZN2gs8training36compute_distances_from_center_kernelEPKfS2_Pfi)
        /*0200*/ 	.word	0x00000000


	//----- nvinfo : EIATTR_MIN_STACK_SIZE
	.align		4
.L_126:
        /*0204*/ 	.byte	0x04, 0x12
        /*0206*/ 	.short	(.L_128 - .L_127)
	.align		4
.L_127:
        /*0208*/ 	.word	index@(_ZN2gs8training22compute_mean_3d_kernelEPKfPfi)
        /*020c*/ 	.word	0x00000000


	//----- nvinfo : EIATTR_MIN_STACK_SIZE
	.align		4
.L_128:
        /*0210*/ 	.byte	0x04, 0x12
        /*0212*/ 	.short	(.L_130 - .L_129)
	.align		4
.L_129:
        /*0214*/ 	.word	index@(_ZN2gs8training27add_scalar_to_tensor_kernelEPffi)
        /*0218*/ 	.word	0x00000000


	//----- nvinfo : EIATTR_MIN_STACK_SIZE
	.align		4
.L_130:
        /*021c*/ 	.byte	0x04, 0x12
        /*021e*/ 	.short	(.L_132 - .L_131)
	.align		4
.L_131:
        /*0220*/ 	.word	index@(_ZN2gs8training28transform_quaternions_kernelEPfPKfi)
        /*0224*/ 	.word	0x00000000


	//----- nvinfo : EIATTR_MIN_STACK_SIZE
	.align		4
.L_132:
        /*0228*/ 	.byte	0x04, 0x12
        /*022a*/ 	.short	(.L_134 - .L_133)
	.align		4
.L_133:
        /*022c*/ 	.word	index@(_ZN2gs8training26transform_positions_kernelEPfPKfi)
        /*0230*/ 	.word	0x00000000


	//----- nvinfo : EIATTR_MIN_STACK_SIZE
	.align		4
.L_134:
        /*0234*/ 	.byte	0x04, 0x12
        /*0236*/ 	.short	(.L_136 - .L_135)
	.align		4
.L_135:
        /*0238*/ 	.word	index@(_ZN2gs8training34blend_image_with_background_kernelEPfPKfS3_ii)
        /*023c*/ 	.word	0x00000000


	//----- nvinfo : EIATTR_MIN_STACK_SIZE
	.align		4
.L_136:
        /*0240*/ 	.byte	0x04, 0x12
        /*0242*/ 	.short	(.L_138 - .L_137)
	.align		4
.L_137:
        /*0244*/ 	.word	index@(_ZN2gs8training30compute_sine_background_kernelEPfiiiif)
        /*0248*/ 	.word	0x00000020


	//----- nvinfo : EIATTR_MIN_STACK_SIZE
	.align		4
.L_138:
        /*024c*/ 	.byte	0x04, 0x12
        /*024e*/ 	.short	(.L_140 - .L_139)
	.align		4
.L_139:
        /*0250*/ 	.word	index@(_ZN2gs8training11copy_kernelEPfPKfi)
        /*0254*/ 	.word	0x00000000


	//----- nvinfo : EIATTR_MIN_STACK_SIZE
	.align		4
.L_140:
        /*0258*/ 	.byte	0x04, 0x12
        /*025a*/ 	.short	(.L_142 - .L_141)
	.align		4
.L_141:
        /*025c*/ 	.word	index@(_ZN2gs8training24combine_gradients_kernelEPfPKffS3_fi)
        /*0260*/ 	.word	0x00000000


	//----- nvinfo : EIATTR_MIN_STACK_SIZE
	.align		4
.L_142:
        /*0264*/ 	.byte	0x04, 0x12
        /*0266*/ 	.short	(.L_144 - .L_143)
	.align		4
.L_143:
        /*0268*/ 	.word	index@(_ZN2gs8training19compute_mean_kernelEPKfPfi)
        /*026c*/ 	.word	0x00000000


	//----- nvinfo : EIATTR_MIN_STACK_SIZE
	.align		4
.L_144:
        /*0270*/ 	.byte	0x04, 0x12
        /*0272*/ 	.short	(.L_146 - .L_145)
	.align		4
.L_145:
        /*0274*/ 	.word	index@(_ZN2gs8training30compute_l1_loss_forward_kernelEPKfS2_PfS3_S3_i)
        /*0278*/ 	.word	0x00000000


	//----- nvinfo : EIATTR_MIN_STACK_SIZE
	.align		4
.L_146:
        /*027c*/ 	.byte	0x04, 0x12
        /*027e*/ 	.short	(.L_148 - .L_147)
	.align		4
.L_147:
        /*0280*/ 	.word	index@(_ZN2gs8training18fill_tensor_kernelEPffi)
        /*0284*/ 	.word	0x00000000


	//----- nvinfo : EIATTR_MIN_STACK_SIZE
	.align		4
.L_148:
        /*0288*/ 	.byte	0x04, 0x12
        /*028a*/ 	.short	(.L_150 - .L_149)
	.align		4
.L_149:
        /*028c*/ 	.word	index@(_ZN2gs8training18zero_tensor_kernelEPfi)
        /*0290*/ 	.word	0x00000000


	//----- nvinfo : EIATTR_MIN_STACK_SIZE
	.align		4
.L_150:
        /*0294*/ 	.byte	0x04, 0x12
        /*0296*/ 	.short	(.L_152 - .L_151)
	.align		4
.L_151:
        /*0298*/ 	.word	index@(_ZN2gs8training33add_opacity_regularization_kernelEPfPKffi)
        /*029c*/ 	.word	0x00000000


	//----- nvinfo : EIATTR_MIN_STACK_SIZE
	.align		4
.L_152:
        /*02a0*/ 	.byte	0x04, 0x12
        /*02a2*/ 	.short	(.L_154 - .L_153)
	.align		4
.L_153:
        /*02a4*/ 	.word	index@(_ZN2gs8training31add_scale_regularization_kernelEPfPKffi)
        /*02a8*/ 	.word	0x00000000


	//----- nvinfo : EIATTR_MIN_STACK_SIZE
	.align		4
.L_154:
        /*02ac*/ 	.byte	0x04, 0x12
        /*02ae*/ 	.short	(.L_156 - .L_155)
	.align		4
.L_155:
        /*02b0*/ 	.word	index@(_ZN2gs8training23background_blend_kernelEPfPKfS3_f)
        /*02b4*/ 	.word	0x00000000


	//----- nvinfo : EIATTR_MIN_STACK_SIZE
	.align		4
.L_156:
        /*02b8*/ 	.byte	0x04, 0x12
        /*02ba*/ 	.short	(.L_158 - .L_157)
	.align		4
.L_157:
        /*02bc*/ 	.word	index@(_ZN3cub18CUB_300001_SM_10006detail11EmptyKernelIvEEvv)
        /*02c0*/ 	.word	0x00000000
.L_158:


//--------------------- .nv.compat                --------------------------
	.section	.nv.compat,"",@"SHT_CUDA_COMPAT_INFO"
	.align	4
        /*0000*/ 	.byte	0x02, 0x09, 0x00, 0x00, 0x02, 0x02, 0x01, 0x00, 0x02, 0x05, 0x05, 0x00, 0x03, 0x07, 0x01, 0x01
        /*0010*/ 	.byte	0x02, 0x03, 0x00, 0x00, 0x02, 0x06, 0x01, 0x00, 0x04, 0x0b, 0x08, 0x00, 0x01, 0x00, 0x00, 0x00
        /*0020*/ 	.byte	0x00, 0x00, 0x00, 0x00


//--------------------- .nv.info._ZN2gs8training36compute_distances_from_center_kernelEPKfS2_Pfi --------------------------
	.section	.nv.info._ZN2gs8training36compute_distances_from_center_kernelEPKfS2_Pfi,"",@"SHT_CUDA_INFO"
	.sectionflags	@""
	.align	4


	//----- nvinfo : EIATTR_CUDA_API_VERSION
	.align		4
        /*0000*/ 	.byte	0x04, 0x37
        /*0002*/ 	.short	(.L_160 - .L_159)
.L_159:
        /*0004*/ 	.word	0x00000082


	//----- nvinfo : EIATTR_KPARAM_INFO
	.align		4
.L_160:
        /*0008*/ 	.byte	0x04, 0x17
        /*000a*/ 	.short	(.L_162 - .L_161)
.L_161:
        /*000c*/ 	.word	0x00000000
        /*0010*/ 	.short	0x0003
        /*0012*/ 	.short	0x0018
        /*0014*/ 	.byte	0x00, 0xf0, 0x11, 0x00


	//----- nvinfo : EIATTR_KPARAM_INFO
	.align		4
.L_162:
        /*0018*/ 	.byte	0x04, 0x17
        /*001a*/ 	.short	(.L_164 - .L_163)
.L_163:
        /*001c*/ 	.word	0x00000000
        /*0020*/ 	.short	0x0002
        /*0022*/ 	.short	0x0010
        /*0024*/ 	.byte	0x00, 0xf5, 0x21, 0x00


	//----- nvinfo : EIATTR_KPARAM_INFO
	.align		4
.L_164:
        /*0028*/ 	.byte	0x04, 0x17
        /*002a*/ 	.short	(.L_166 - .L_165)
.L_165:
        /*002c*/ 	.word	0x00000000
        /*0030*/ 	.short	0x0001
        /*0032*/ 	.short	0x0008
        /*0034*/ 	.byte	0x00, 0xf5, 0x21, 0x00


	//----- nvinfo : EIATTR_KPARAM_INFO
	.align		4
.L_166:
        /*0038*/ 	.byte	0x04, 0x17
        /*003a*/ 	.short	(.L_168 - .L_167)
.L_167:
        /*003c*/ 	.word	0x00000000
        /*0040*/ 	.short	0x0000
        /*0042*/ 	.short	0x0000
        /*0044*/ 	.byte	0x00, 0xf5, 0x21, 0x00


	//----- nvinfo : EIATTR_SPARSE_MMA_MASK
	.align		4
.L_168:
        /*0048*/ 	.byte	0x03, 0x50
        /*004a*/ 	.short	0x0000


	//----- nvinfo : EIATTR_MAXREG_COUNT
	.align		4
        /*004c*/ 	.byte	0x03, 0x1b
        /*004e*/ 	.short	0x00ff


	//----- nvinfo : EIATTR_MERCURY_ISA_VERSION
	.align		4
        /*0050*/ 	.byte	0x03, 0x5f
        /*0052*/ 	.short	0x0101


	//----- nvinfo : EIATTR_VRC_CTA_INIT_COUNT
	.align		4
        /*0054*/ 	.byte	0x02, 0x4a
	.zero		1
	.zero		1


	//----- nvinfo : EIATTR_EXIT_INSTR_OFFSETS
	.align		4
        /*0058*/ 	.byte	0x04, 0x1c
        /*005a*/ 	.short	(.L_170 - .L_169)


	//   ....[0]....
.L_169:
        /*005c*/ 	.word	0x00000070


	//   ....[1]....
        /*0060*/ 	.word	0x000002a0


	//----- nvinfo : EIATTR_CRS_STACK_SIZE
	.align		4
.L_170:
        /*0064*/ 	.byte	0x04, 0x1e
        /*0066*/ 	.short	(.L_172 - .L_171)
.L_171:
        /*0068*/ 	.word	0x00000000


	//----- nvinfo : EIATTR_CBANK_PARAM_SIZE
	.align		4
.L_172:
        /*006c*/ 	.byte	0x03, 0x19
        /*006e*/ 	.short	0x001c


	//----- nvinfo : EIATTR_PARAM_CBANK
	.align		4
        /*0070*/ 	.byte	0x04, 0x0a
        /*0072*/ 	.short	(.L_174 - .L_173)
	.align		4
.L_173:
        /*0074*/ 	.word	index@(.nv.constant0._ZN2gs8training36compute_distances_from_center_kernelEPKfS2_Pfi)
        /*0078*/ 	.short	0x0380
        /*007a*/ 	.short	0x001c


	//----- nvinfo : EIATTR_SW_WAR
	.align		4
.L_174:
        /*007c*/ 	.byte	0x04, 0x36
        /*007e*/ 	.short	(.L_176 - .L_175)
.L_175:
        /*0080*/ 	.word	0x00000008
.L_176:


//--------------------- .nv.info._ZN2gs8training22compute_mean_3d_kernelEPKfPfi --------------------------
	.section	.nv.info._ZN2gs8training22compute_mean_3d_kernelEPKfPfi,"",@"SHT_CUDA_INFO"
	.sectionflags	@""
	.align	4


	//----- nvinfo : EIATTR_CUDA_API_VERSION
	.align		4
        /*0000*/ 	.byte	0x04, 0x37
        /*0002*/ 	.short	(.L_178 - .L_177)
.L_177:
        /*0004*/ 	.word	0x00000082


	//----- nvinfo : EIATTR_KPARAM_INFO
	.align		4
.L_178:
        /*0008*/ 	.byte	0x04, 0x17
        /*000a*/ 	.short	(.L_180 - .L_179)
.L_179:
        /*000c*/ 	.word	0x00000000
        /*0010*/ 	.short	0x0002
        /*0012*/ 	.short	0x0010
        /*0014*/ 	.byte	0x00, 0xf0, 0x11, 0x00


	//----- nvinfo : EIATTR_KPARAM_INFO
	.align		4
.L_180:
        /*0018*/ 	.byte	0x04, 0x17
        /*001a*/ 	.short	(.L_182 - .L_181)
.L_181:
        /*001c*/ 	.word	0x00000000
        /*0020*/ 	.short	0x0001
        /*0022*/ 	.short	0x0008
        /*0024*/ 	.byte	0x00, 0xf5, 0x21, 0x00


	//----- nvinfo : EIATTR_KPARAM_INFO
	.align		4
.L_182:
        /*0028*/ 	.byte	0x04, 0x17
        /*002a*/ 	.short	(.L_184 - .L_183)
.L_183:
        /*002c*/ 	.word	0x00000000
        /*0030*/ 	.short	0x0000
        /*0032*/ 	.short	0x0000
        /*0034*/ 	.byte	0x00, 0xf5, 0x21, 0x00


	//----- nvinfo : EIATTR_SPARSE_MMA_MASK
	.align		4
.L_184:
        /*0038*/ 	.byte	0x03, 0x50
        /*003a*/ 	.short	0x0000


	//----- nvinfo : EIATTR_MAXREG_COUNT
	.align		4
        /*003c*/ 	.byte	0x03, 0x1b
        /*003e*/ 	.short	0x00ff


	//----- nvinfo : EIATTR_NUM_BARRIERS
	.align		4
        /*0040*/ 	.byte	0x02, 0x4c
        /*0042*/ 	.byte	0x01
	.zero		1


	//----- nvinfo : EIATTR_MERCURY_ISA_VERSION
	.align		4
        /*0044*/ 	.byte	0x03, 0x5f
        /*0046*/ 	.short	0x0101


	//----- nvinfo : EIATTR_VRC_CTA_INIT_COUNT
	.align		4
        /*0048*/ 	.byte	0x02, 0x4a
	.zero		1
	.zero		1


	//----- nvinfo : EIATTR_EXIT_INSTR_OFFSETS
	.align		4
        /*004c*/ 	.byte	0x04, 0x1c
        /*004e*/ 	.short	(.L_186 - .L_185)


	//   ....[0]....
.L_185:
        /*0050*/ 	.word	0x000003e0


	//   ....[1]....
        /*0054*/ 	.word	0x00000790


	//----- nvinfo : EIATTR_CRS_STACK_SIZE
	.align		4
.L_186:
        /*0058*/ 	.byte	0x04, 0x1e
        /*005a*/ 	.short	(.L_188 - .L_187)
.L_187:
        /*005c*/ 	.word	0x00000000


	//----- nvinfo : EIATTR_CBANK_PARAM_SIZE
	.align		4
.L_188:
        /*0060*/ 	.byte	0x03, 0x19
        /*0062*/ 	.short	0x0014


	//----- nvinfo : EIATTR_PARAM_CBANK
	.align		4
        /*0064*/ 	.byte	0x04, 0x0a
        /*0066*/ 	.short	(.L_190 - .L_189)
	.align		4
.L_189:
        /*0068*/ 	.word	index@(.nv.constant0._ZN2gs8training22compute_mean_3d_kernelEPKfPfi)
        /*006c*/ 	.short	0x0380
        /*006e*/ 	.short	0x0014


	//----- nvinfo : EIATTR_SW_WAR
	.align		4
.L_190:
        /*0070*/ 	.byte	0x04, 0x36
        /*0072*/ 	.short	(.L_192 - .L_191)
.L_191:
        /*0074*/ 	.word	0x00000008
.L_192:


//--------------------- .nv.info._ZN2gs8training27add_scalar_to_tensor_kernelEPffi --------------------------
	.section	.nv.info._ZN2gs8training27add_scalar_to_tensor_kernelEPffi,"",@"SHT_CUDA_INFO"
	.sectionflags	@""
	.align	4


	//----- nvinfo : EIATTR_CUDA_API_VERSION
	.align		4
        /*0000*/ 	.byte	0x04, 0x37
        /*0002*/ 	.short	(.L_194 - .L_193)
.L_193:
        /*0004*/ 	.word	0x00000082


	//----- nvinfo : EIATTR_KPARAM_INFO
	.align		4
.L_194:
        /*0008*/ 	.byte	0x04, 0x17
        /*000a*/ 	.short	(.L_196 - .L_195)
.L_195:
        /*000c*/ 	.word	0x00000000
        /*0010*/ 	.short	0x0002
        /*0012*/ 	.short	0x000c
        /*0014*/ 	.byte	0x00, 0xf0, 0x11, 0x00


	//----- nvinfo : EIATTR_KPARAM_INFO
	.align		4
.L_196:
        /*0018*/ 	.byte	0x04, 0x17
        /*001a*/ 	.short	(.L_198 - .L_197)
.L_197:
        /*001c*/ 	.word	0x00000000
        /*0020*/ 	.short	0x0001
        /*0022*/ 	.short	0x0008
        /*0024*/ 	.byte	0x00, 0xf0, 0x11, 0x00


	//----- nvinfo : EIATTR_KPARAM_INFO
	.align		4
.L_198:
        /*0028*/ 	.byte	0x04, 0x17
        /*002a*/ 	.short	(.L_200 - .L_199)
.L_199:
        /*002c*/ 	.word	0x00000000
        /*0030*/ 	.short	0x0000
        /*0032*/ 	.short	0x0000
        /*0034*/ 	.byte	0x00, 0xf5, 0x21, 0x00


	//----- nvinfo : EIATTR_SPARSE_MMA_MASK
	.align		4
.L_200:
        /*0038*/ 	.byte	0x03, 0x50
        /*003a*/ 	.short	0x0000


	//----- nvinfo : EIATTR_MAXREG_COUNT
	.align		4
        /*003c*/ 	.byte	0x03, 0x1b
        /*003e*/ 	.short	0x00ff


	//----- nvinfo : EIATTR_MERCURY_ISA_VERSION
	.align		4
        /*0040*/ 	.byte	0x03, 0x5f
        /*0042*/ 	.short	0x0101


	//----- nvinfo : EIATTR_VRC_CTA_INIT_COUNT
	.align		4
        /*0044*/ 	.byte	0x02, 0x4a
	.zero		1
	.zero		1


	//----- nvinfo : EIATTR_EXIT_INSTR_OFFSETS
	.align		4
        /*0048*/ 	.byte	0x04, 0x1c
        /*004a*/ 	.short	(.L_202 - .L_201)


	//   ....[0]....
.L_201:
        /*004c*/ 	.word	0x00000070


	//   ....[1]....
        /*0050*/ 	.word	0x000000f0


	//----- nvinfo : EIATTR_CBANK_PARAM_SIZE
	.align		4
.L_202:
        /*0054*/ 	.byte	0x03, 0x19
        /*0056*/ 	.short	0x0010


	//----- nvinfo : EIATTR_PARAM_CBANK
	.align		4
        /*0058*/ 	.byte	0x04, 0x0a
        /*005a*/ 	.short	(.L_204 - .L_203)
	.align		4
.L_203:
        /*005c*/ 	.word	index@(.nv.constant0._ZN2gs8training27add_scalar_to_tensor_kernelEPffi)
        /*0060*/ 	.short	0x0380
        /*0062*/ 	.short	0x0010


	//----- nvinfo : EIATTR_SW_WAR
	.align		4
.L_204:
        /*0064*/ 	.byte	0x04, 0x36
        /*0066*/ 	.short	(.L_206 - .L_205)
.L_205:
        /*0068*/ 	.word	0x00000008
.L_206:


//--------------------- .nv.info._ZN2gs8training28transform_quaternions_kernelEPfPKfi --------------------------
	.section	.nv.info._ZN2gs8training28transform_quaternions_kernelEPfPKfi,"",@"SHT_CUDA_INFO"
	.sectionflags	@""
	.align	4


	//----- nvinfo : EIATTR_CUDA_API_VERSION
	.align		4
        /*0000*/ 	.byte	0x04, 0x37
        /*0002*/ 	.short	(.L_208 - .L_207)
.L_207:
        /*0004*/ 	.word	0x00000082


	//----- nvinfo : EIATTR_KPARAM_INFO
	.align		4
.L_208:
        /*0008*/ 	.byte	0x04, 0x17
        /*000a*/ 	.short	(.L_210 - .L_209)
.L_209:
        /*000c*/ 	.word	0x00000000
        /*0010*/ 	.short	0x0002
        /*0012*/ 	.short	0x0010
        /*0014*/ 	.byte	0x00, 0xf0, 0x11, 0x00


	//----- nvinfo : EIATTR_KPARAM_INFO
	.align		4
.L_210:
        /*0018*/ 	.byte	0x04, 0x17
        /*001a*/ 	.short	(.L_212 - .L_211)
.L_211:
        /*001c*/ 	.word	0x00000000
        /*0020*/ 	.short	0x0001
        /*0022*/ 	.short	0x0008
        /*0024*/ 	.byte	0x00, 0xf5, 0x21, 0x00


	//----- nvinfo : EIATTR_KPARAM_INFO
	.align		4
.L_212:
        /*0028*/ 	.byte	0x04, 0x17
        /*002a*/ 	.short	(.L_214 - .L_213)
.L_213:
        /*002c*/ 	.word	0x00000000
        /*0030*/ 	.short	0x0000
        /*0032*/ 	.short	0x0000
        /*0034*/ 	.byte	0x00, 0xf5, 0x21, 0x00


	//----- nvinfo : EIATTR_SPARSE_MMA_MASK
	.align		4
.L_214:
        /*0038*/ 	.byte	0x03, 0x50
        /*003a*/ 	.short	0x0000


	//----- nvinfo : EIATTR_MAXREG_COUNT
	.align		4
        /*003c*/ 	.byte	0x03, 0x1b
        /*003e*/ 	.short	0x00ff


	//----- nvinfo : EIATTR_MERCURY_ISA_VERSION
	.align		4
        /*0040*/ 	.byte	0x03, 0x5f
        /*0042*/ 	.short	0x0101


	//----- nvinfo : EIATTR_VRC_CTA_INIT_COUNT
	.align		4
        /*0044*/ 	.byte	0x02, 0x4a
	.zero		1
	.zero		1


	//----- nvinfo : EIATTR_EXIT_INSTR_OFFSETS
	.align		4
        /*0048*/ 	.byte	0x04, 0x1c
        /*004a*/ 	.short	(.L_216 - .L_215)


	//   ....[0]....
.L_215:
        /*004c*/ 	.word	0x00000070


	//   ....[1]....
        /*0050*/ 	.word	0x00000290


	//----- nvinfo : EIATTR_CBANK_PARAM_SIZE
	.align		4
.L_216:
        /*0054*/ 	.byte	0x03, 0x19
        /*0056*/ 	.short	0x0014


	//----- nvinfo : EIATTR_PARAM_CBANK
	.align		4
        /*0058*/ 	.byte	0x04, 0x0a
        /*005a*/ 	.short	(.L_218 - .L_217)
	.align		4
.L_217:
        /*005c*/ 	.word	index@(.nv.constant0._ZN2gs8training28transform_quaternions_kernelEPfPKfi)
        /*0060*/ 	.short	0x0380
        /*0062*/ 	.short	0x0014


	//----- nvinfo : EIATTR_SW_WAR
	.align		4
.L_218:
        /*0064*/ 	.byte	0x04, 0x36
        /*0066*/ 	.short	(.L_220 - .L_219)
.L_219:
        /*0068*/ 	.word	0x00000008
.L_220:


//--------------------- .nv.info._ZN2gs8training26transform_positions_kernelEPfPKfi --------------------------
	.section	.nv.info._ZN2gs8training26transform_positions_kernelEPfPKfi,"",@"SHT_CUDA_INFO"
	.sectionflags	@""
	.align	4


	//----- nvinfo : EIATTR_CUDA_API_VERSION
	.align		4
        /*0000*/ 	.byte	0x04, 0x37
        /*0002*/ 	.short	(.L_222 - .L_221)
.L_221:
        /*0004*/ 	.word	0x00000082


	//----- nvinfo : EIATTR_KPARAM_INFO
	.align		4
.L_222:
        /*0008*/ 	.byte	0x04, 0x17
        /*000a*/ 	.short	(.L_224 - .L_223)
.L_223:
        /*000c*/ 	.word	0x00000000
        /*0010*/ 	.short	0x0002
        /*0012*/ 	.short	0x0010
        /*0014*/ 	.byte	0x00, 0xf0, 0x11, 0x00


	//----- nvinfo : EIATTR_KPARAM_INFO
	.align		4
.L_224:
        /*0018*/ 	.byte	0x04, 0x17
        /*001a*/ 	.short	(.L_226 - .L_225)
.L_225:
        /*001c*/ 	.word	0x00000000
        /*0020*/ 	.short	0x0001
        /*0022*/ 	.short	0x0008
        /*0024*/ 	.byte	0x00, 0xf5, 0x21, 0x00


	//----- nvinfo : EIATTR_KPARAM_INFO
	.align		4
.L_226:
        /*0028*/ 	.byte	0x04, 0x17
        /*002a*/ 	.short	(.L_228 - .L_227)
.L_227:
        /*002c*/ 	.word	0x00000000
        /*0030*/ 	.short	0x0000
        /*0032*/ 	.short	0x0000
        /*0034*/ 	.byte	0x00, 0xf5, 0x21, 0x00


	//----- nvinfo : EIATTR_SPARSE_MMA_MASK
	.align		4
.L_228:
        /*0038*/ 	.byte	0x03, 0x50
        /*003a*/ 	.short	0x0000


	//----- nvinfo : EIATTR_MAXREG_COUNT
	.align		4
        /*003c*/ 	.byte	0x03, 0x1b
        /*003e*/ 	.short	0x00ff


	//----- nvinfo : EIATTR_MERCURY_ISA_VERSION
	.align		4
        /*0040*/ 	.byte	0x03, 0x5f
        /*0042*/ 	.short	0x0101


	//----- nvinfo : EIATTR_VRC_CTA_INIT_COUNT
	.align		4
        /*0044*/ 	.byte	0x02, 0x4a
	.zero		1
	.zero		1


	//----- nvinfo : EIATTR_EXIT_INSTR_OFFSETS
	.align		4
        /*0048*/ 	.byte	0x04, 0x1c
        /*004a*/ 	.short	(.L_230 - .L_229)


	//   ....[0]....
.L_229:
        /*004c*/ 	.word	0x00000070


	//   ....[1]....
        /*0050*/ 	.word	0x000002b0


	//----- nvinfo : EIATTR_CBANK_PARAM_SIZE
	.align		4
.L_230:
        /*0054*/ 	.byte	0x03, 0x19
        /*0056*/ 	.short	0x0014


	//----- nvinfo : EIATTR_PARAM_CBANK
	.align		4
        /*0058*/ 	.byte	0x04, 0x0a
        /*005a*/ 	.short	(.L_232 - .L_231)
	.align		4
.L_231:
        /*005c*/ 	.word	index@(.nv.constant0._ZN2gs8training26transform_positions_kernelEPfPKfi)
        /*0060*/ 	.short	0x0380
        /*0062*/ 	.short	0x0014


	//----- nvinfo : EIATTR_SW_WAR
	.align		4
.L_232:
        /*0064*/ 	.byte	0x04, 0x36
        /*0066*/ 	.short	(.L_234 - .L_233)
.L_233:
        /*0068*/ 	.word	0x00000008
.L_234:


//--------------------- .nv.info._ZN2gs8training34blend_image_with_background_kernelEPfPKfS3_ii --------------------------
	.section	.nv.info._ZN2gs8training34blend_image_with_background_kernelEPfPKfS3_ii,"",@"SHT_CUDA_INFO"
	.sectionflags	@""
	.align	4


	//----- nvinfo : EIATTR_CUDA_API_VERSION
	.align		4
        /*0000*/ 	.byte	0x04, 0x37
        /*0002*/ 	.short	(.L_236 - .L_235)
.L_235:
        /*0004*/ 	.word	0x00000082


	//----- nvinfo : EIATTR_KPARAM_INFO
	.align		4
.L_236:
        /*0008*/ 	.byte	0x04, 0x17
        /*000a*/ 	.short	(.L_238 - .L_237)
.L_237:
        /*000c*/ 	.word	0x00000000
        /*0010*/ 	.short	0x0004
        /*0012*/ 	.short	0x001c
        /*0014*/ 	.byte	0x00, 0xf0, 0x11, 0x00


	//----- nvinfo : EIATTR_KPARAM_INFO
	.align		4
.L_238:
        /*0018*/ 	.byte	0x04, 0x17
        /*001a*/ 	.short	(.L_240 - .L_239)
.L_239:
        /*001c*/ 	.word	0x00000000
        /*0020*/ 	.short	0x0003
        /*0022*/ 	.short	0x0018
        /*0024*/ 	.byte	0x00, 0xf0, 0x11, 0x00


	//----- nvinfo : EIATTR_KPARAM_INFO
	.align		4
.L_240:
        /*0028*/ 	.byte	0x04, 0x17
        /*002a*/ 	.short	(.L_242 - .L_241)
.L_241:
        /*002c*/ 	.word	0x00000000
        /*0030*/ 	.short	0x0002
        /*0032*/ 	.short	0x0010
        /*0034*/ 	.byte	0x00, 0xf5, 0x21, 0x00


	//----- nvinfo : EIATTR_KPARAM_INFO
	.align		4
.L_242:
        /*0038*/ 	.byte	0x04, 0x17
        /*003a*/ 	.short	(.L_244 - .L_243)
.L_243:
        /*003c*/ 	.word	0x00000000
        /*0040*/ 	.short	0x0001
        /*0042*/ 	.short	0x0008
        /*0044*/ 	.byte	0x00, 0xf5, 0x21, 0x00


	//----- nvinfo : EIATTR_KPARAM_INFO
	.align		4
.L_244:
        /*0048*/ 	.byte	0x04, 0x17
        /*004a*/ 	.short	(.L_246 - .L_245)
.L_245:
        /*004c*/ 	.word	0x00000000
        /*0050*/ 	.short	0x0000
        /*0052*/ 	.short	0x0000
        /*0054*/ 	.byte	0x00, 0xf5, 0x21, 0x00


	//----- nvinfo : EIATTR_SPARSE_MMA_MASK
	.align		4
.L_246:
        /*0058*/ 	.byte	0x03, 0x50
        /*005a*/ 	.short	0x0000


	//----- nvinfo : EIATTR_MAXREG_COUNT
	.align		4
        /*005c*/ 	.byte	0x03, 0x1b
        /*005e*/ 	.short	0x00ff


	//----- nvinfo : EIATTR_MERCURY_ISA_VERSION
	.align		4
        /*0060*/ 	.byte	0x03, 0x5f
        /*0062*/ 	.short	0x0101


	//----- nvinfo : EIATTR_VRC_CTA_INIT_COUNT
	.align		4
        /*0064*/ 	.byte	0x02, 0x4a
	.zero		1
	.zero		1


	//----- nvinfo : EIATTR_EXIT_INSTR_OFFSETS
	.align		4
        /*0068*/ 	.byte	0x04, 0x1c
        /*006a*/ 	.short	(.L_248 - .L_247)


	//   ....[0]....
.L_247:
        /*006c*/ 	.word	0x000000c0


	//   ....[1]....
        /*0070*/ 	.word	0x00000250


	//----- nvinfo : EIATTR_CBANK_PARAM_SIZE
	.align		4
.L_248:
        /*0074*/ 	.byte	0x03, 0x19
        /*0076*/ 	.short	0x0020


	//----- nvinfo : EIATTR_PARAM_CBANK
	.align		4
        /*0078*/ 	.byte	0x04, 0x0a
        /*007a*/ 	.short	(.L_250 - .L_249)
	.align		4
.L_249:
        /*007c*/ 	.word	index@(.nv.constant0._ZN2gs8training34blend_image_with_background_kernelEPfPKfS3_ii)
        /*0080*/ 	.short	0x0380
        /*0082*/ 	.short	0x0020


	//----- nvinfo : EIATTR_SW_WAR
	.align		4
.L_250:
        /*0084*/ 	.byte	0x04, 0x36
        /*0086*/ 	.short	(.L_252 - .L_251)
.L_251:
        /*0088*/ 	.word	0x00000008
.L_252:


//--------------------- .nv.info._ZN2gs8training30compute_sine_background_kernelEPfiiiif --------------------------
	.section	.nv.info._ZN2gs8training30compute_sine_background_kernelEPfiiiif,"",@"SHT_CUDA_INFO"
	.sectionflags	@""
	.align	4


	//----- nvinfo : EIATTR_CUDA_API_VERSION
	.align		4
        /*0000*/ 	.byte	0x04, 0x37
        /*0002*/ 	.short	(.L_254 - .L_253)
.L_253:
        /*0004*/ 	.word	0x00000082


	//----- nvinfo : EIATTR_KPARAM_INFO
	.align		4
.L_254:
        /*0008*/ 	.byte	0x04, 0x17
        /*000a*/ 	.short	(.L_256 - .L_255)
.L_255:
        /*000c*/ 	.word	0x00000000
        /*0010*/ 	.short	0x0005
        /*0012*/ 	.short	0x0018
        /*0014*/ 	.byte	0x00, 0xf0, 0x11, 0x00


	//----- nvinfo : EIATTR_KPARAM_INFO
	.align		4
.L_256:
        /*0018*/ 	.byte	0x04, 0x17
        /*001a*/ 	.short	(.L_258 - .L_257)
.L_257:
        /*001c*/ 	.word	0x00000000
        /*0020*/ 	.short	0x0004
        /*0022*/ 	.short	0x0014
        /*0024*/ 	.byte	0x00, 0xf0, 0x11, 0x00


	//----- nvinfo : EIATTR_KPARAM_INFO
	.align		4
.L_258:
        /*0028*/ 	.byte	0x04, 0x17
        /*002a*/ 	.short	(.L_260 - .L_259)
.L_259:
        /*002c*/ 	.word	0x00000000
        /*0030*/ 	.short	0x0003
        /*0032*/ 	.short	0x0010
        /*0034*/ 	.byte	0x00, 0xf0, 0x11, 0x00


	//----- nvinfo : EIATTR_KPARAM_INFO
	.align		4
.L_260:
        /*0038*/ 	.byte	0x04, 0x17
        /*003a*/ 	.short	(.L_262 - .L_261)
.L_261:
        /*003c*/ 	.word	0x00000000
        /*0040*/ 	.short	0x0002
        /*0042*/ 	.short	0x000c
        /*0044*/ 	.byte	0x00, 0xf0, 0x11, 0x00


	//----- nvinfo : EIATTR_KPARAM_INFO
	.align		4
.L_262:
        /*0048*/ 	.byte	0x04, 0x17
        /*004a*/ 	.short	(.L_264 - .L_263)
.L_263:
        /*004c*/ 	.word	0x00000000
        /*0050*/ 	.short	0x0001
        /*0052*/ 	.short	0x0008
        /*0054*/ 	.byte	0x00, 0xf0, 0x11, 0x00


	//----- nvinfo : EIATTR_KPARAM_INFO
	.align		4
.L_264:
        /*0058*/ 	.byte	0x04, 0x17
        /*005a*/ 	.short	(.L_266 - .L_265)
.L_265:
        /*005c*/ 	.word	0x00000000
        /*0060*/ 	.short	0x0000
        /*0062*/ 	.short	0x0000
        /*0064*/ 	.byte	0x00, 0xf5, 0x21, 0x00


	//----- nvinfo : EIATTR_SPARSE_MMA_MASK
	.align		4
.L_266:
        /*0068*/ 	.byte	0x03, 0x50
        /*006a*/ 	.short	0x0000


	//----- nvinfo : EIATTR_MAXREG_COUNT
	.align		4
        /*006c*/ 	.byte	0x03, 0x1b
        /*006e*/ 	.short	0x00ff


	//----- nvinfo : EIATTR_MERCURY_ISA_VERSION
	.align		4
        /*0070*/ 	.byte	0x03, 0x5f
        /*0072*/ 	.short	0x0101


	//----- nvinfo : EIATTR_VRC_CTA_INIT_COUNT
	.align		4
        /*0074*/ 	.byte	0x02, 0x4a
	.zero		1
	.zero		1


	//----- nvinfo : EIATTR_EXIT_INSTR_OFFSETS
	.align		4
        /*0078*/ 	.byte	0x04, 0x1c
        /*007a*/ 	.short	(.L_268 - .L_267)


	//   ....[0]....
.L_267:
        /*007c*/ 	.word	0x00001730


	//   ....[1]....
        /*0080*/ 	.word	0x00001bc0


	//----- nvinfo : EIATTR_CRS_STACK_SIZE
	.align		4
.L_268:
        /*0084*/ 	.byte	0x04, 0x1e
        /*0086*/ 	.short	(.L_270 - .L_269)
.L_269:
        /*0088*/ 	.word	0x00000000


	//----- nvinfo : EIATTR_CBANK_PARAM_SIZE
	.align		4
.L_270:
        /*008c*/ 	.byte	0x03, 0x19
        /*008e*/ 	.short	0x001c


	//----- nvinfo : EIATTR_PARAM_CBANK
	.align		4
        /*0090*/ 	.byte	0x04, 0x0a
        /*0092*/ 	.short	(.L_272 - .L_271)
	.align		4
.L_271:
        /*0094*/ 	.word	index@(.nv.constant0._ZN2gs8training30compute_sine_background_kernelEPfiiiif)
        /*0098*/ 	.short	0x0380
        /*009a*/ 	.short	0x001c


	//----- nvinfo : EIATTR_SW_WAR
	.align		4
.L_272:
        /*009c*/ 	.byte	0x04, 0x36
        /*009e*/ 	.short	(.L_274 - .L_273)
.L_273:
        /*00a0*/ 	.word	0x00000008
.L_274:


//--------------------- .nv.info._ZN2gs8training11copy_kernelEPfPKfi --------------------------
	.section	.nv.info._ZN2gs8training11copy_kernelEPfPKfi,"",@"SHT_CUDA_INFO"
	.sectionflags	@""
	.align	4


	//----- nvinfo : EIATTR_CUDA_API_VERSION
	.align		4
        /*0000*/ 	.byte	0x04, 0x37
        /*0002*/ 	.short	(.L_276 - .L_275)
.L_275:
        /*0004*/ 	.word	0x00000082


	//----- nvinfo : EIATTR_KPARAM_INFO
	.align		4
.L_276:
        /*0008*/ 	.byte	0x04, 0x17
        /*000a*/ 	.short	(.L_278 - .L_277)
.L_277:
        /*000c*/ 	.word	0x00000000
        /*0010*/ 	.short	0x0002
        /*0012*/ 	.short	0x0010
        /*0014*/ 	.byte	0x00, 0xf0, 0x11, 0x00


	//----- nvinfo : EIATTR_KPARAM_INFO
	.align		4
.L_278:
        /*0018*/ 	.byte	0x04, 0x17
        /*001a*/ 	.short	(.L_280 - .L_279)
.L_279:
        /*001c*/ 	.word	0x00000000
        /*0020*/ 	.short	0x0001
        /*0022*/ 	.short	0x0008
        /*0024*/ 	.byte	0x00, 0xf5, 0x21, 0x00


	//----- nvinfo : EIATTR_KPARAM_INFO
	.align		4
.L_280:
        /*0028*/ 	.byte	0x04, 0x17
        /*002a*/ 	.short	(.L_282 - .L_281)
.L_281:
        /*002c*/ 	.word	0x00000000
        /*0030*/ 	.short	0x0000
        /*0032*/ 	.short	0x0000
        /*0034*/ 	.byte	0x00, 0xf5, 0x21, 0x00


	//----- nvinfo : EIATTR_SPARSE_MMA_MASK
	.align		4
.L_282:
        /*0038*/ 	.byte	0x03, 0x50
        /*003a*/ 	.short	0x0000


	//----- nvinfo : EIATTR_MAXREG_COUNT
	.align		4
        /*003c*/ 	.byte	0x03, 0x1b
        /*003e*/ 	.short	0x00ff


	//----- nvinfo : EIATTR_MERCURY_ISA_VERSION
	.align		4
        /*0040*/ 	.byte	0x03, 0x5f
        /*0042*/ 	.short	0x0101


	//----- nvinfo : EIATTR_VRC_CTA_INIT_COUNT
	.align		4
        /*0044*/ 	.byte	0x02, 0x4a
	.zero		1
	.zero		1


	//----- nvinfo : EIATTR_EXIT_INSTR_OFFSETS
	.align		4
        /*0048*/ 	.byte	0x04, 0x1c
        /*004a*/ 	.short	(.L_284 - .L_283)


	//   ....[0]....
.L_283:
        /*004c*/ 	.word	0x00000070


	//   ....[1]....
        /*0050*/ 	.word	0x000000f0


	//----- nvinfo : EIATTR_CBANK_PARAM_SIZE
	.align		4
.L_284:
        /*0054*/ 	.byte	0x03, 0x19
        /*0056*/ 	.short	0x0014


	//----- nvinfo : EIATTR_PARAM_CBANK
	.align		4
        /*0058*/ 	.byte	0x04, 0x0a
        /*005a*/ 	.short	(.L_286 - .L_285)
	.align		4
.L_285:
        /*005c*/ 	.word	index@(.nv.constant0._ZN2gs8training11copy_kernelEPfPKfi)
        /*0060*/ 	.short	0x0380
        /*0062*/ 	.short	0x0014


	//----- nvinfo : EIATTR_SW_WAR
	.align		4
.L_286:
        /*0064*/ 	.byte	0x04, 0x36
        /*0066*/ 	.short	(.L_288 - .L_287)
.L_287:
        /*0068*/ 	.word	0x00000008
.L_288:


//--------------------- .nv.info._ZN2gs8training24combine_gradients_kernelEPfPKffS3_fi --------------------------
	.section	.nv.info._ZN2gs8training24combine_gradients_kernelEPfPKffS3_fi,"",@"SHT_CUDA_INFO"
	.sectionflags	@""
	.align	4


	//----- nvinfo : EIATTR_CUDA_API_VERSION
	.align		4
        /*0000*/ 	.byte	0x04, 0x37
        /*0002*/ 	.short	(.L_290 - .L_289)
.L_289:
        /*0004*/ 	.word	0x00000082


	//----- nvinfo : EIATTR_KPARAM_INFO
	.align		4
.L_290:
        /*0008*/ 	.byte	0x04, 0x17
        /*000a*/ 	.short	(.L_292 - .L_291)
.L_291:
        /*000c*/ 	.word	0x00000000
        /*0010*/ 	.short	0x0005
        /*0012*/ 	.short	0x0024
        /*0014*/ 	.byte	0x00, 0xf0, 0x11, 0x00


	//----- nvinfo : EIATTR_KPARAM_INFO
	.align		4
.L_292:
        /*0018*/ 	.byte	0x04, 0x17
        /*001a*/ 	.short	(.L_294 - .L_293)
.L_293:
        /*001c*/ 	.word	0x00000000
        /*0020*/ 	.short	0x0004
        /*0022*/ 	.short	0x0020
        /*0024*/ 	.byte	0x00, 0xf0, 0x11, 0x00


	//----- nvinfo : EIATTR_KPARAM_INFO
	.align		4
.L_294:
        /*0028*/ 	.byte	0x04, 0x17
        /*002a*/ 	.short	(.L_296 - .L_295)
.L_295:
        /*002c*/ 	.word	0x00000000
        /*0030*/ 	.short	0x0003
        /*0032*/ 	.short	0x0018
        /*0034*/ 	.byte	0x00, 0xf5, 0x21, 0x00


	//----- nvinfo : EIATTR_KPARAM_INFO
	.align		4
.L_296:
        /*0038*/ 	.byte	0x04, 0x17
        /*003a*/ 	.short	(.L_298 - .L_297)
.L_297:
        /*003c*/ 	.word	0x00000000
        /*0040*/ 	.short	0x0002
        /*0042*/ 	.short	0x0010
        /*0044*/ 	.byte	0x00, 0xf0, 0x11, 0x00


	//----- nvinfo : EIATTR_KPARAM_INFO
	.align		4
.L_298:
        /*0048*/ 	.byte	0x04, 0x17
        /*004a*/ 	.short	(.L_300 - .L_299)
.L_299:
        /*004c*/ 	.word	0x00000000
        /*0050*/ 	.short	0x0001
        /*0052*/ 	.short	0x0008
        /*0054*/ 	.byte	0x00, 0xf5, 0x21, 0x00


	//----- nvinfo : EIATTR_KPARAM_INFO
	.align		4
.L_300:
        /*0058*/ 	.byte	0x04, 0x17
        /*005a*/ 	.short	(.L_302 - .L_301)
.L_301:
        /*005c*/ 	.word	0x00000000
        /*0060*/ 	.short	0x0000
        /*0062*/ 	.short	0x0000
        /*0064*/ 	.byte	0x00, 0xf5, 0x21, 0x00


	//----- nvinfo : EIATTR_SPARSE_MMA_MASK
	.align		4
.L_302:
        /*0068*/ 	.byte	0x03, 0x50
        /*006a*/ 	.short	0x0000


	//----- nvinfo : EIATTR_MAXREG_COUNT
	.align		4
        /*006c*/ 	.byte	0x03, 0x1b
        /*006e*/ 	.short	0x00ff


	//----- nvinfo : EIATTR_MERCURY_ISA_VERSION
	.align		4
        /*0070*/ 	.byte	0x03, 0x5f
        /*0072*/ 	.short	0x0101


	//----- nvinfo : EIATTR_VRC_CTA_INIT_COUNT
	.align		4
        /*0074*/ 	.byte	0x02, 0x4a
	.zero		1
	.zero		1


	//----- nvinfo : EIATTR_EXIT_INSTR_OFFSETS
	.align		4
        /*0078*/ 	.byte	0x04, 0x1c
        /*007a*/ 	.short	(.L_304 - .L_303)


	//   ....[0]....
.L_303:
        /*007c*/ 	.word	0x00000070


	//   ....[1]....
        /*0080*/ 	.word	0x00000160


	//----- nvinfo : EIATTR_CBANK_PARAM_SIZE
	.align		4
.L_304:
        /*0084*/ 	.byte	0x03, 0x19
        /*0086*/ 	.short	0x0028


	//----- nvinfo : EIATTR_PARAM_CBANK
	.align		4
        /*0088*/ 	.byte	0x04, 0x0a
        /*008a*/ 	.short	(.L_306 - .L_305)
	.align		4
.L_305:
        /*008c*/ 	.word	index@(.nv.constant0._ZN2gs8training24combine_gradients_kernelEPfPKffS3_fi)
        /*0090*/ 	.short	0x0380
        /*0092*/ 	.short	0x0028


	//----- nvinfo : EIATTR_SW_WAR
	.align		4
.L_306:
        /*0094*/ 	.byte	0x04, 0x36
        /*0096*/ 	.short	(.L_308 - .L_307)
.L_307:
        /*0098*/ 	.word	0x00000008
.L_308:


//--------------------- .nv.info._ZN2gs8training19compute_mean_kernelEPKfPfi --------------------------
	.section	.nv.info._ZN2gs8training19compute_mean_kernelEPKfPfi,"",@"SHT_CUDA_INFO"
	.sectionflags	@""
	.align	4


	//----- nvinfo : EIATTR_CUDA_API_VERSION
	.align		4
        /*0000*/ 	.byte	0x04, 0x37
        /*0002*/ 	.short	(.L_310 - .L_309)
.L_309:
        /*0004*/ 	.word	0x00000082


	//----- nvinfo : EIATTR_KPARAM_INFO
	.align		4
.L_310:
        /*0008*/ 	.byte	0x04, 0x17
        /*000a*/ 	.short	(.L_312 - .L_311)
.L_311:
        /*000c*/ 	.word	0x00000000
        /*0010*/ 	.short	0x0002
        /*0012*/ 	.short	0x0010
        /*0014*/ 	.byte	0x00, 0xf0, 0x11, 0x00


	//----- nvinfo : EIATTR_KPARAM_INFO
	.align		4
.L_312:
        /*0018*/ 	.byte	0x04, 0x17
        /*001a*/ 	.short	(.L_314 - .L_313)
.L_313:
        /*001c*/ 	.word	0x00000000
        /*0020*/ 	.short	0x0001
        /*0022*/ 	.short	0x0008
        /*0024*/ 	.byte	0x00, 0xf5, 0x21, 0x00


	//----- nvinfo : EIATTR_KPARAM_INFO
	.align		4
.L_314:
        /*0028*/ 	.byte	0x04, 0x17
        /*002a*/ 	.short	(.L_316 - .L_315)
.L_315:
        /*002c*/ 	.word	0x00000000
        /*0030*/ 	.short	0x0000
        /*0032*/ 	.short	0x0000
        /*0034*/ 	.byte	0x00, 0xf5, 0x21, 0x00


	//----- nvinfo : EIATTR_SPARSE_MMA_MASK
	.align		4
.L_316:
        /*0038*/ 	.byte	0x03, 0x50
        /*003a*/ 	.short	0x0000


	//----- nvinfo : EIATTR_MAXREG_COUNT
	.align		4
        /*003c*/ 	.byte	0x03, 0x1b
        /*003e*/ 	.short	0x00ff


	//----- nvinfo : EIATTR_NUM_BARRIERS
	.align		4
        /*0040*/ 	.byte	0x02, 0x4c
        /*0042*/ 	.byte	0x01
	.zero		1


	//----- nvinfo : EIATTR_MERCURY_ISA_VERSION
	.align		4
        /*0044*/ 	.byte	0x03, 0x5f
        /*0046*/ 	.short	0x0101


	//----- nvinfo : EIATTR_VRC_CTA_INIT_COUNT
	.align		4
        /*0048*/ 	.byte	0x02, 0x4a
	.zero		1
	.zero		1


	//----- nvinfo : EIATTR_EXIT_INSTR_OFFSETS
	.align		4
        /*004c*/ 	.byte	0x04, 0x1c
        /*004e*/ 	.short	(.L_318 - .L_317)


	//   ....[0]....
.L_317:
        /*0050*/ 	.word	0x00000200


	//   ....[1]....
        /*0054*/ 	.word	0x00000330


	//----- nvinfo : EIATTR_CRS_STACK_SIZE
	.align		4
.L_318:
        /*0058*/ 	.byte	0x04, 0x1e
        /*005a*/ 	.short	(.L_320 - .L_319)
.L_319:
        /*005c*/ 	.word	0x00000000


	//----- nvinfo : EIATTR_CBANK_PARAM_SIZE
	.align		4
.L_320:
        /*0060*/ 	.byte	0x03, 0x19
        /*0062*/ 	.short	0x0014


	//----- nvinfo : EIATTR_PARAM_CBANK
	.align		4
        /*0064*/ 	.byte	0x04, 0x0a
        /*0066*/ 	.short	(.L_322 - .L_321)
	.align		4
.L_321:
        /*0068*/ 	.word	index@(.nv.constant0._ZN2gs8training19compute_mean_kernelEPKfPfi)
        /*006c*/ 	.short	0x0380
        /*006e*/ 	.short	0x0014


	//----- nvinfo : EIATTR_SW_WAR
	.align		4
.L_322:
        /*0070*/ 	.byte	0x04, 0x36
        /*0072*/ 	.short	(.L_324 - .L_323)
.L_323:
        /*0074*/ 	.word	0x00000008
.L_324:


//--------------------- .nv.info._ZN2gs8training30compute_l1_loss_forward_kernelEPKfS2_PfS3_S3_i --------------------------
	.section	.nv.info._ZN2gs8training30compute_l1_loss_forward_kernelEPKfS2_PfS3_S3_i,"",@"SHT_CUDA_INFO"
	.sectionflags	@""
	.align	4


	//----- nvinfo : EIATTR_CUDA_API_VERSION
	.align		4
        /*0000*/ 	.byte	0x04, 0x37
        /*0002*/ 	.short	(.L_326 - .L_325)
.L_325:
        /*0004*/ 	.word	0x00000082


	//----- nvinfo : EIATTR_KPARAM_INFO
	.align		4
.L_326:
        /*0008*/ 	.byte	0x04, 0x17
        /*000a*/ 	.short	(.L_328 - .L_327)
.L_327:
        /*000c*/ 	.word	0x00000000
        /*0010*/ 	.short	0x0005
        /*0012*/ 	.short	0x0028
        /*0014*/ 	.byte	0x00, 0xf0, 0x11, 0x00


	//----- nvinfo : EIATTR_KPARAM_INFO
	.align		4
.L_328:
        /*0018*/ 	.byte	0x04, 0x17
        /*001a*/ 	.short	(.L_330 - .L_329)
.L_329:
        /*001c*/ 	.word	0x00000000
        /*0020*/ 	.short	0x0004
        /*0022*/ 	.short	0x0020
        /*0024*/ 	.byte	0x00, 0xf5, 0x21, 0x00


	//----- nvinfo : EIATTR_KPARAM_INFO
	.align		4
.L_330:
        /*0028*/ 	.byte	0x04, 0x17
        /*002a*/ 	.short	(.L_332 - .L_331)
.L_331:
        /*002c*/ 	.word	0x00000000
        /*0030*/ 	.short	0x0003
        /*0032*/ 	.short	0x0018
        /*0034*/ 	.byte	0x00, 0xf5, 0x21, 0x00


	//----- nvinfo : EIATTR_KPARAM_INFO
	.align		4
.L_332:
        /*0038*/ 	.byte	0x04, 0x17
        /*003a*/ 	.short	(.L_334 - .L_333)
.L_333:
        /*003c*/ 	.word	0x00000000
        /*0040*/ 	.short	0x0002
        /*0042*/ 	.short	0x0010
        /*0044*/ 	.byte	0x00, 0xf5, 0x21, 0x00


	//----- nvinfo : EIATTR_KPARAM_INFO
	.align		4
.L_334:
        /*0048*/ 	.byte	0x04, 0x17
        /*004a*/ 	.short	(.L_336 - .L_335)
.L_335:
        /*004c*/ 	.word	0x00000000
        /*0050*/ 	.short	0x0001
        /*0052*/ 	.short	0x0008
        /*0054*/ 	.byte	0x00, 0xf5, 0x21, 0x00


	//----- nvinfo : EIATTR_KPARAM_INFO
	.align		4
.L_336:
        /*0058*/ 	.byte	0x04, 0x17
        /*005a*/ 	.short	(.L_338 - .L_337)
.L_337:
        /*005c*/ 	.word	0x00000000
        /*0060*/ 	.short	0x0000
        /*0062*/ 	.short	0x0000
        /*0064*/ 	.byte	0x00, 0xf5, 0x21, 0x00


	//----- nvinfo : EIATTR_SPARSE_MMA_MASK
	.align		4
.L_338:
        /*0068*/ 	.byte	0x03, 0x50
        /*006a*/ 	.short	0x0000


	//----- nvinfo : EIATTR_MAXREG_COUNT
	.align		4
        /*006c*/ 	.byte	0x03, 0x1b
        /*006e*/ 	.short	0x00ff


	//----- nvinfo : EIATTR_MERCURY_ISA_VERSION
	.align		4
        /*0070*/ 	.byte	0x03, 0x5f
        /*0072*/ 	.short	0x0101


	//----- nvinfo : EIATTR_VRC_CTA_INIT_COUNT
	.align		4
        /*0074*/ 	.byte	0x02, 0x4a
	.zero		1
	.zero		1


	//----- nvinfo : EIATTR_EXIT_INSTR_OFFSETS
	.align		4
        /*0078*/ 	.byte	0x04, 0x1c
        /*007a*/ 	.short	(.L_340 - .L_339)


	//   ....[0]....
.L_339:
        /*007c*/ 	.word	0x00000070


	//   ....[1]....
        /*0080*/ 	.word	0x000002b0


	//----- nvinfo : EIATTR_CRS_STACK_SIZE
	.align		4
.L_340:
        /*0084*/ 	.byte	0x04, 0x1e
        /*0086*/ 	.short	(.L_342 - .L_341)
.L_341:
        /*0088*/ 	.word	0x00000000


	//----- nvinfo : EIATTR_CBANK_PARAM_SIZE
	.align		4
.L_342:
        /*008c*/ 	.byte	0x03, 0x19
        /*008e*/ 	.short	0x002c


	//----- nvinfo : EIATTR_PARAM_CBANK
	.align		4
        /*0090*/ 	.byte	0x04, 0x0a
        /*0092*/ 	.short	(.L_344 - .L_343)
	.align		4
.L_343:
        /*0094*/ 	.word	index@(.nv.constant0._ZN2gs8training30compute_l1_loss_forward_kernelEPKfS2_PfS3_S3_i)
        /*0098*/ 	.short	0x0380
        /*009a*/ 	.short	0x002c


	//----- nvinfo : EIATTR_SW_WAR
	.align		4
.L_344:
        /*009c*/ 	.byte	0x04, 0x36
        /*009e*/ 	.short	(.L_346 - .L_345)
.L_345:
        /*00a0*/ 	.word	0x00000008
.L_346:


//--------------------- .nv.info._ZN2gs8training18fill_tensor_kernelEPffi --------------------------
	.section	.nv.info._ZN2gs8training18fill_tensor_kernelEPffi,"",@"SHT_CUDA_INFO"
	.sectionflags	@""
	.align	4


	//----- nvinfo : EIATTR_CUDA_API_VERSION
	.align		4
        /*0000*/ 	.byte	0x04, 0x37
        /*0002*/ 	.short	(.L_348 - .L_347)
.L_347:
        /*0004*/ 	.word	0x00000082


	//----- nvinfo : EIATTR_KPARAM_INFO
	.align		4
.L_348:
        /*0008*/ 	.byte	0x04, 0x17
        /*000a*/ 	.short	(.L_350 - .L_349)
.L_349:
        /*000c*/ 	.word	0x00000000
        /*0010*/ 	.short	0x0002
        /*0012*/ 	.short	0x000c
        /*0014*/ 	.byte	0x00, 0xf0, 0x11, 0x00


	//----- nvinfo : EIATTR_KPARAM_INFO
	.align		4
.L_350:
        /*0018*/ 	.byte	0x04, 0x17
        /*001a*/ 	.short	(.L_352 - .L_351)
.L_351:
        /*001c*/ 	.word	0x00000000
        /*0020*/ 	.short	0x0001
        /*0022*/ 	.short	0x0008
        /*0024*/ 	.byte	0x00, 0xf0, 0x11, 0x00


	//----- nvinfo : EIATTR_KPARAM_INFO
	.align		4
.L_352:
        /*0028*/ 	.byte	0x04, 0x17
        /*002a*/ 	.short	(.L_354 - .L_353)
.L_353:
        /*002c*/ 	.word	0x00000000
        /*0030*/ 	.short	0x0000
        /*0032*/ 	.short	0x0000
        /*0034*/ 	.byte	0x00, 0xf5, 0x21, 0x00


	//----- nvinfo : EIATTR_SPARSE_MMA_MASK
	.align		4
.L_354:
        /*0038*/ 	.byte	0x03, 0x50
        /*003a*/ 	.short	0x0000


	//----- nvinfo : EIATTR_MAXREG_COUNT
	.align		4
        /*003c*/ 	.byte	0x03, 0x1b
        /*003e*/ 	.short	0x00ff


	//----- nvinfo : EIATTR_MERCURY_ISA_VERSION
	.align		4
        /*0040*/ 	.byte	0x03, 0x5f
        /*0042*/ 	.short	0x0101


	//----- nvinfo : EIATTR_VRC_CTA_INIT_COUNT
	.align		4
        /*0044*/ 	.byte	0x02, 0x4a
	.zero		1
	.zero		1


	//----- nvinfo : EIATTR_EXIT_INSTR_OFFSETS
	.align		4
        /*0048*/ 	.byte	0x04, 0x1c
        /*004a*/ 	.short	(.L_356 - .L_355)


	//   ....[0]....
.L_355:
        /*004c*/ 	.word	0x00000070


	//   ....[1]....
        /*0050*/ 	.word	0x000000d0


	//----- nvinfo : EIATTR_CBANK_PARAM_SIZE
	.align		4
.L_356:
        /*0054*/ 	.byte	0x03, 0x19
        /*0056*/ 	.short	0x0010


	//----- nvinfo : EIATTR_PARAM_CBANK
	.align		4
        /*0058*/ 	.byte	0x04, 0x0a
        /*005a*/ 	.short	(.L_358 - .L_357)
	.align		4
.L_357:
        /*005c*/ 	.word	index@(.nv.constant0._ZN2gs8training18fill_tensor_kernelEPffi)
        /*0060*/ 	.short	0x0380
        /*0062*/ 	.short	0x0010


	//----- nvinfo : EIATTR_SW_WAR
	.align		4
.L_358:
        /*0064*/ 	.byte	0x04, 0x36
        /*0066*/ 	.short	(.L_360 - .L_359)
.L_359:
        /*0068*/ 	.word	0x00000008
.L_360:


//--------------------- .nv.info._ZN2gs8training18zero_tensor_kernelEPfi --------------------------
	.section	.nv.info._ZN2gs8training18zero_tensor_kernelEPfi,"",@"SHT_CUDA_INFO"
	.sectionflags	@""
	.align	4


	//----- nvinfo : EIATTR_CUDA_API_VERSION
	.align		4
        /*0000*/ 	.byte	0x04, 0x37
        /*0002*/ 	.short	(.L_362 - .L_361)
.L_361:
        /*0004*/ 	.word	0x00000082


	//----- nvinfo : EIATTR_KPARAM_INFO
	.align		4
.L_362:
        /*0008*/ 	.byte	0x04, 0x17
        /*000a*/ 	.short	(.L_364 - .L_363)
.L_363:
        /*000c*/ 	.word	0x00000000
        /*0010*/ 	.short	0x0001
        /*0012*/ 	.short	0x0008
        /*0014*/ 	.byte	0x00, 0xf0, 0x11, 0x00


	//----- nvinfo : EIATTR_KPARAM_INFO
	.align		4
.L_364:
        /*0018*/ 	.byte	0x04, 0x17
        /*001a*/ 	.short	(.L_366 - .L_365)
.L_365:
        /*001c*/ 	.word	0x00000000
        /*0020*/ 	.short	0x0000
        /*0022*/ 	.short	0x0000
        /*0024*/ 	.byte	0x00, 0xf5, 0x21, 0x00


	//----- nvinfo : EIATTR_SPARSE_MMA_MASK
	.align		4
.L_366:
        /*0028*/ 	.byte	0x03, 0x50
        /*002a*/ 	.short	0x0000


	//----- nvinfo : EIATTR_MAXREG_COUNT
	.align		4
        /*002c*/ 	.byte	0x03, 0x1b
        /*002e*/ 	.short	0x00ff


	//----- nvinfo : EIATTR_MERCURY_ISA_VERSION
	.align		4
        /*0030*/ 	.byte	0x03, 0x5f
        /*0032*/ 	.short	0x0101


	//----- nvinfo : EIATTR_VRC_CTA_INIT_COUNT
	.align		4
        /*0034*/ 	.byte	0x02, 0x4a
	.zero		1
	.zero		1


	//----- nvinfo : EIATTR_EXIT_INSTR_OFFSETS
	.align		4
        /*0038*/ 	.byte	0x04, 0x1c
        /*003a*/ 	.short	(.L_368 - .L_367)


	//   ....[0]....
.L_367:
        /*003c*/ 	.word	0x00000070


	//   ....[1]....
        /*0040*/ 	.word	0x000000c0


	//----- nvinfo : EIATTR_CBANK_PARAM_SIZE
	.align		4
.L_368:
        /*0044*/ 	.byte	0x03, 0x19
        /*0046*/ 	.short	0x000c


	//----- nvinfo : EIATTR_PARAM_CBANK
	.align		4
        /*0048*/ 	.byte	0x04, 0x0a
        /*004a*/ 	.short	(.L_370 - .L_369)
	.align		4
.L_369:
        /*004c*/ 	.word	index@(.nv.constant0._ZN2gs8training18zero_tensor_kernelEPfi)
        /*0050*/ 	.short	0x0380
        /*0052*/ 	.short	0x000c


	//----- nvinfo : EIATTR_SW_WAR
	.align		4
.L_370:
        /*0054*/ 	.byte	0x04, 0x36
        /*0056*/ 	.short	(.L_372 - .L_371)
.L_371:
        /*0058*/ 	.word	0x00000008
.L_372:


//--------------------- .nv.info._ZN2gs8training33add_opacity_regularization_kernelEPfPKffi --------------------------
	.section	.nv.info._ZN2gs8training33add_opacity_regularization_kernelEPfPKffi,"",@"SHT_CUDA_INFO"
	.sectionflags	@""
	.align	4


	//----- nvinfo : EIATTR_CUDA_API_VERSION
	.align		4
        /*0000*/ 	.byte	0x04, 0x37
        /*0002*/ 	.short	(.L_374 - .L_373)
.L_373:
        /*0004*/ 	.word	0x00000082


	//----- nvinfo : EIATTR_KPARAM_INFO
	.align		4
.L_374:
        /*0008*/ 	.byte	0x04, 0x17
        /*000a*/ 	.short	(.L_376 - .L_375)
.L_375:
        /*000c*/ 	.word	0x00000000
        /*0010*/ 	.short	0x0003
        /*0012*/ 	.short	0x0014
        /*0014*/ 	.byte	0x00, 0xf0, 0x11, 0x00


	//----- nvinfo : EIATTR_KPARAM_INFO
	.align		4
.L_376:
        /*0018*/ 	.byte	0x04, 0x17
        /*001a*/ 	.short	(.L_378 - .L_377)
.L_377:
        /*001c*/ 	.word	0x00000000
        /*0020*/ 	.short	0x0002
        /*0022*/ 	.short	0x0010
        /*0024*/ 	.byte	0x00, 0xf0, 0x11, 0x00


	//----- nvinfo : EIATTR_KPARAM_INFO
	.align		4
.L_378:
        /*0028*/ 	.byte	0x04, 0x17
        /*002a*/ 	.short	(.L_380 - .L_379)
.L_379:
        /*002c*/ 	.word	0x00000000
        /*0030*/ 	.short	0x0001
        /*0032*/ 	.short	0x0008
        /*0034*/ 	.byte	0x00, 0xf5, 0x21, 0x00


	//----- nvinfo : EIATTR_KPARAM_INFO
	.align		4
.L_380:
        /*0038*/ 	.byte	0x04, 0x17
        /*003a*/ 	.short	(.L_382 - .L_381)
.L_381:
        /*003c*/ 	.word	0x00000000
        /*0040*/ 	.short	0x0000
        /*0042*/ 	.short	0x0000
        /*0044*/ 	.byte	0x00, 0xf5, 0x21, 0x00


	//----- nvinfo : EIATTR_SPARSE_MMA_MASK
	.align		4
.L_382:
        /*0048*/ 	.byte	0x03, 0x50
        /*004a*/ 	.short	0x0000


	//----- nvinfo : EIATTR_MAXREG_COUNT
	.align		4
        /*004c*/ 	.byte	0x03, 0x1b
        /*004e*/ 	.short	0x00ff


	//----- nvinfo : EIATTR_MERCURY_ISA_VERSION
	.align		4
        /*0050*/ 	.byte	0x03, 0x5f
        /*0052*/ 	.short	0x0101


	//----- nvinfo : EIATTR_VRC_CTA_INIT_COUNT
	.align		4
        /*0054*/ 	.byte	0x02, 0x4a
	.zero		1
	.zero		1


	//----- nvinfo : EIATTR_EXIT_INSTR_OFFSETS
	.align		4
        /*0058*/ 	.byte	0x04, 0x1c
        /*005a*/ 	.short	(.L_384 - .L_383)


	//   ....[0]....
.L_383:
        /*005c*/ 	.word	0x00000070


	//   ....[1]....
        /*0060*/ 	.word	0x000003b0


	//----- nvinfo : EIATTR_CRS_STACK_SIZE
	.align		4
.L_384:
        /*0064*/ 	.byte	0x04, 0x1e
        /*0066*/ 	.short	(.L_386 - .L_385)
.L_385:
        /*0068*/ 	.word	0x00000000


	//----- nvinfo : EIATTR_CBANK_PARAM_SIZE
	.align		4
.L_386:
        /*006c*/ 	.byte	0x03, 0x19
        /*006e*/ 	.short	0x0018


	//----- nvinfo : EIATTR_PARAM_CBANK
	.align		4
        /*0070*/ 	.byte	0x04, 0x0a
        /*0072*/ 	.short	(.L_388 - .L_387)
	.align		4
.L_387:
        /*0074*/ 	.word	index@(.nv.constant0._ZN2gs8training33add_opacity_regularization_kernelEPfPKffi)
        /*0078*/ 	.short	0x0380
        /*007a*/ 	.short	0x0018


	//----- nvinfo : EIATTR_SW_WAR
	.align		4
.L_388:
        /*007c*/ 	.byte	0x04, 0x36
        /*007e*/ 	.short	(.L_390 - .L_389)
.L_389:
        /*0080*/ 	.word	0x00000008
.L_390:


//--------------------- .nv.info._ZN2gs8training31add_scale_regularization_kernelEPfPKffi --------------------------
	.section	.nv.info._ZN2gs8training31add_scale_regularization_kernelEPfPKffi,"",@"SHT_CUDA_INFO"
	.sectionflags	@""
	.align	4


	//----- nvinfo : EIATTR_CUDA_API_VERSION
	.align		4
        /*0000*/ 	.byte	0x04, 0x37
        /*0002*/ 	.short	(.L_392 - .L_391)
.L_391:
        /*0004*/ 	.word	0x00000082


	//----- nvinfo : EIATTR_KPARAM_INFO
	.align		4
.L_392:
        /*0008*/ 	.byte	0x04, 0x17
        /*000a*/ 	.short	(.L_394 - .L_393)
.L_393:
        /*000c*/ 	.word	0x00000000
        /*0010*/ 	.short	0x0003
        /*0012*/ 	.short	0x0014
        /*0014*/ 	.byte	0x00, 0xf0, 0x11, 0x00


	//----- nvinfo : EIATTR_KPARAM_INFO
	.align		4
.L_394:
        /*0018*/ 	.byte	0x04, 0x17
        /*001a*/ 	.short	(.L_396 - .L_395)
.L_395:
        /*001c*/ 	.word	0x00000000
        /*0020*/ 	.short	0x0002
        /*0022*/ 	.short	0x0010
        /*0024*/ 	.byte	0x00, 0xf0, 0x11, 0x00


	//----- nvinfo : EIATTR_KPARAM_INFO
	.align		4
.L_396:
        /*0028*/ 	.byte	0x04, 0x17
        /*002a*/ 	.short	(.L_398 - .L_397)
.L_397:
        /*002c*/ 	.word	0x00000000
        /*0030*/ 	.short	0x0001
        /*0032*/ 	.short	0x0008
        /*0034*/ 	.byte	0x00, 0xf5, 0x21, 0x00


	//----- nvinfo : EIATTR_KPARAM_INFO
	.align		4
.L_398:
        /*0038*/ 	.byte	0x04, 0x17
        /*003a*/ 	.short	(.L_400 - .L_399)
.L_399:
        /*003c*/ 	.word	0x00000000
        /*0040*/ 	.short	0x0000
        /*0042*/ 	.short	0x0000
        /*0044*/ 	.byte	0x00, 0xf5, 0x21, 0x00


	//----- nvinfo : EIATTR_SPARSE_MMA_MASK
	.align		4
.L_400:
        /*0048*/ 	.byte	0x03, 0x50
        /*004a*/ 	.short	0x0000


	//----- nvinfo : EIATTR_MAXREG_COUNT
	.align		4
        /*004c*/ 	.byte	0x03, 0x1b
        /*004e*/ 	.short	0x00ff


	//----- nvinfo : EIATTR_MERCURY_ISA_VERSION
	.align		4
        /*0050*/ 	.byte	0x03, 0x5f
        /*0052*/ 	.short	0x0101


	//----- nvinfo : EIATTR_VRC_CTA_INIT_COUNT
	.align		4
        /*0054*/ 	.byte	0x02, 0x4a
	.zero		1
	.zero		1


	//----- nvinfo : EIATTR_EXIT_INSTR_OFFSETS
	.align		4
        /*0058*/ 	.byte	0x04, 0x1c
        /*005a*/ 	.short	(.L_402 - .L_401)


	//   ....[0]....
.L_401:
        /*005c*/ 	.word	0x00000070


	//   ....[1]....
        /*0060*/ 	.word	0x000002b0


	//----- nvinfo : EIATTR_CRS_STACK_SIZE
	.align		4
.L_402:
        /*0064*/ 	.byte	0x04, 0x1e
        /*0066*/ 	.short	(.L_404 - .L_403)
.L_403:
        /*0068*/ 	.word	0x00000000


	//----- nvinfo : EIATTR_CBANK_PARAM_SIZE
	.align		4
.L_404:
        /*006c*/ 	.byte	0x03, 0x19
        /*006e*/ 	.short	0x0018


	//----- nvinfo : EIATTR_PARAM_CBANK
	.align		4
        /*0070*/ 	.byte	0x04, 0x0a
        /*0072*/ 	.short	(.L_406 - .L_405)
	.align		4
.L_405:
        /*0074*/ 	.word	index@(.nv.constant0._ZN2gs8training31add_scale_regularization_kernelEPfPKffi)
        /*0078*/ 	.short	0x0380
        /*007a*/ 	.short	0x0018


	//----- nvinfo : EIATTR_SW_WAR
	.align		4
.L_406:
        /*007c*/ 	.byte	0x04, 0x36
        /*007e*/ 	.short	(.L_408 - .L_407)
.L_407:
        /*0080*/ 	.word	0x00000008
.L_408:


//--------------------- .nv.info._ZN2gs8training23background_blend_kernelEPfPKfS3_f --------------------------
	.section	.nv.info._ZN2gs8training23background_blend_kernelEPfPKfS3_f,"",@"SHT_CUDA_INFO"
	.sectionflags	@""
	.align	4


	//----- nvinfo : EIATTR_CUDA_API_VERSION
	.align		4
        /*0000*/ 	.byte	0x04, 0x37
        /*0002*/ 	.short	(.L_410 - .L_409)
.L_409:
        /*0004*/ 	.word	0x00000082


	//----- nvinfo : EIATTR_KPARAM_INFO
	.align		4
.L_410:
        /*0008*/ 	.byte	0x04, 0x17
        /*000a*/ 	.short	(.L_412 - .L_411)
.L_411:
        /*000c*/ 	.word	0x00000000
        /*0010*/ 	.short	0x0003
        /*0012*/ 	.short	0x0018
        /*0014*/ 	.byte	0x00, 0xf0, 0x11, 0x00


	//----- nvinfo : EIATTR_KPARAM_INFO
	.align		4
.L_412:
        /*0018*/ 	.byte	0x04, 0x17
        /*001a*/ 	.short	(.L_414 - .L_413)
.L_413:
        /*001c*/ 	.word	0x00000000
        /*0020*/ 	.short	0x0002
        /*0022*/ 	.short	0x0010
        /*0024*/ 	.byte	0x00, 0xf5, 0x21, 0x00


	//----- nvinfo : EIATTR_KPARAM_INFO
	.align		4
.L_414:
        /*0028*/ 	.byte	0x04, 0x17
        /*002a*/ 	.short	(.L_416 - .L_415)
.L_415:
        /*002c*/ 	.word	0x00000000
        /*0030*/ 	.short	0x0001
        /*0032*/ 	.short	0x0008
        /*0034*/ 	.byte	0x00, 0xf5, 0x21, 0x00


	//----- nvinfo : EIATTR_KPARAM_INFO
	.align		4
.L_416:
        /*0038*/ 	.byte	0x04, 0x17
        /*003a*/ 	.short	(.L_418 - .L_417)
.L_417:
        /*003c*/ 	.word	0x00000000
        /*0040*/ 	.short	0x0000
        /*0042*/ 	.short	0x0000
        /*0044*/ 	.byte	0x00, 0xf5, 0x21, 0x00


	//----- nvinfo : EIATTR_SPARSE_MMA_MASK
	.align		4
.L_418:
        /*0048*/ 	.byte	0x03, 0x50
        /*004a*/ 	.short	0x0000


	//----- nvinfo : EIATTR_MAXREG_COUNT
	.align		4
        /*004c*/ 	.byte	0x03, 0x1b
        /*004e*/ 	.short	0x00ff


	//----- nvinfo : EIATTR_MERCURY_ISA_VERSION
	.align		4
        /*0050*/ 	.byte	0x03, 0x5f
        /*0052*/ 	.short	0x0101


	//----- nvinfo : EIATTR_VRC_CTA_INIT_COUNT
	.align		4
        /*0054*/ 	.byte	0x02, 0x4a
	.zero		1
	.zero		1


	//----- nvinfo : EIATTR_EXIT_INSTR_OFFSETS
	.align		4
        /*0058*/ 	.byte	0x04, 0x1c
        /*005a*/ 	.short	(.L_420 - .L_419)


	//   ....[0]....
.L_419:
        /*005c*/ 	.word	0x00000160


	//----- nvinfo : EIATTR_CBANK_PARAM_SIZE
	.align		4
.L_420:
        /*0060*/ 	.byte	0x03, 0x19
        /*0062*/ 	.short	0x001c


	//----- nvinfo : EIATTR_PARAM_CBANK
	.align		4
        /*0064*/ 	.byte	0x04, 0x0a
        /*0066*/ 	.short	(.L_422 - .L_421)
	.align		4
.L_421:
        /*0068*/ 	.word	index@(.nv.constant0._ZN2gs8training23background_blend_kernelEPfPKfS3_f)
        /*006c*/ 	.short	0x0380
        /*006e*/ 	.short	0x001c


	//----- nvinfo : EIATTR_SW_WAR
	.align		4
.L_422:
        /*0070*/ 	.byte	0x04, 0x36
        /*0072*/ 	.short	(.L_424 - .L_423)
.L_423:
        /*0074*/ 	.word	0x00000008
.L_424:


//--------------------- .nv.info._ZN3cub18CUB_300001_SM_10006detail11EmptyKernelIvEEvv --------------------------
	.section	.nv.info._ZN3cub18CUB_300001_SM_10006detail11EmptyKernelIvEEvv,"",@"SHT_CUDA_INFO"
	.sectionflags	@""
	.align	4


	//----- nvinfo : EIATTR_CUDA_API_VERSION
	.align		4
        /*0000*/ 	.byte	0x04, 0x37
        /*0002*/ 	.short	(.L_426 - .L_425)
.L_425:
        /*0004*/ 	.word	0x00000082


	//----- nvinfo : EIATTR_SPARSE_MMA_MASK
	.align		4
.L_426:
        /*0008*/ 	.byte	0x03, 0x50
        /*000a*/ 	.short	0x0000


	//----- nvinfo : EIATTR_MAXREG_COUNT
	.align		4
        /*000c*/ 	.byte	0x03, 0x1b
        /*000e*/ 	.short	0x00ff


	//----- nvinfo : EIATTR_MERCURY_ISA_VERSION
	.align		4
        /*0010*/ 	.byte	0x03, 0x5f
        /*0012*/ 	.short	0x0101


	//----- nvinfo : EIATTR_VRC_CTA_INIT_COUNT
	.align		4
        /*0014*/ 	.byte	0x02, 0x4a
	.zero		1
	.zero		1


	//----- nvinfo : EIATTR_EXIT_INSTR_OFFSETS
	.align		4
        /*0018*/ 	.byte	0x04, 0x1c
        /*001a*/ 	.short	(.L_428 - .L_427)


	//   ....[0]....
.L_427:
        /*001c*/ 	.word	0x00000010


	//----- nvinfo : EIATTR_SW_WAR
	.align		4
.L_428:
        /*0020*/ 	.byte	0x04, 0x36
        /*0022*/ 	.short	(.L_430 - .L_429)
.L_429:
        /*0024*/ 	.word	0x00000008
.L_430:


//--------------------- .nv.callgraph             --------------------------
	.section	.nv.callgraph,"",@"SHT_CUDA_CALLGRAPH"
	.align	4
	.sectionentsize	8
	.align		4
        /*0000*/ 	.word	0x00000000
	.align		4
        /*0004*/ 	.word	0xffffffff
	.align		4
        /*0008*/ 	.word	0x00000000
	.align		4
        /*000c*/ 	.word	0xfffffffe
	.align		4
        /*0010*/ 	.word	0x00000000
	.align		4
        /*0014*/ 	.word	0xfffffffd
	.align		4
        /*0018*/ 	.word	0x00000000
	.align		4
        /*001c*/ 	.word	0xfffffffc


//--------------------- .nv.constant4             --------------------------
	.section	.nv.constant4,"a",@progbits
	.align	8
	.align		8
.nv.constant4:
        /*0000*/ 	.dword	_ZN34_INTERNAL_38b5a23c_4_k_cu_a6679e244cuda3std3__45__cpo5beginE
	.align		8
        /*0008*/ 	.dword	_ZN34_INTERNAL_38b5a23c_4_k_cu_a6679e244cuda3std3__45__cpo3endE
	.align		8
        /*0010*/ 	.dword	_ZN34_INTERNAL_38b5a23c_4_k_cu_a6679e244cuda3std3__45__cpo6cbeginE
	.align		8
        /*0018*/ 	.dword	_ZN34_INTERNAL_38b5a23c_4_k_cu_a6679e244cuda3std3__45__cpo4cendE
	.align		8
        /*0020*/ 	.dword	_ZN34_INTERNAL_38b5a23c_4_k_cu_a6679e244cuda3std3__45__cpo6rbeginE
	.align		8
        /*0028*/ 	.dword	_ZN34_INTERNAL_38b5a23c_4_k_cu_a6679e244cuda3std3__45__cpo4rendE
	.align		8
        /*0030*/ 	.dword	_ZN34_INTERNAL_38b5a23c_4_k_cu_a6679e244cuda3std3__45__cpo7crbeginE
	.align		8
        /*0038*/ 	.dword	_ZN34_INTERNAL_38b5a23c_4_k_cu_a6679e244cuda3std3__45__cpo5crendE
	.align		8
        /*0040*/ 	.dword	_ZN34_INTERNAL_38b5a23c_4_k_cu_a6679e244cuda3std3__436_GLOBAL__N__38b5a23c_4_k_cu_a6679e246ignoreE
	.align		8
        /*0048*/ 	.dword	_ZN34_INTERNAL_38b5a23c_4_k_cu_a6679e244cuda3std3__419piecewise_constructE
	.align		8
        /*0050*/ 	.dword	_ZN34_INTERNAL_38b5a23c_4_k_cu_a6679e244cuda3std3__48in_placeE
	.align		8
        /*0058*/ 	.dword	_ZN34_INTERNAL_38b5a23c_4_k_cu_a6679e244cuda3std3__420unreachable_sentinelE
	.align		8
        /*0060*/ 	.dword	_ZN34_INTERNAL_38b5a23c_4_k_cu_a6679e244cuda3std3__47nulloptE
	.align		8
        /*0068*/ 	.dword	_ZN34_INTERNAL_38b5a23c_4_k_cu_a6679e244cuda3std3__48unexpectE
	.align		8
        /*0070*/ 	.dword	_ZN34_INTERNAL_38b5a23c_4_k_cu_a6679e244cuda3std6ranges3__45__cpo4swapE
	.align		8
        /*0078*/ 	.dword	_ZN34_INTERNAL_38b5a23c_4_k_cu_a6679e244cuda3std6ranges3__45__cpo9iter_moveE
	.align		8
        /*0080*/ 	.dword	_ZN34_INTERNAL_38b5a23c_4_k_cu_a6679e244cuda3std6ranges3__45__cpo5beginE
	.align		8
        /*0088*/ 	.dword	_ZN34_INTERNAL_38b5a23c_4_k_cu_a6679e244cuda3std6ranges3__45__cpo3endE
	.align		8
        /*0090*/ 	.dword	_ZN34_INTERNAL_38b5a23c_4_k_cu_a6679e244cuda3std6ranges3__45__cpo6cbeginE
	.align		8
        /*0098*/ 	.dword	_ZN34_INTERNAL_38b5a23c_4_k_cu_a6679e244cuda3std6ranges3__45__cpo4cendE
	.align		8
        /*00a0*/ 	.dword	_ZN34_INTERNAL_38b5a23c_4_k_cu_a6679e244cuda3std6ranges3__45__cpo7advanceE
	.align		8
        /*00a8*/ 	.dword	_ZN34_INTERNAL_38b5a23c_4_k_cu_a6679e244cuda3std6ranges3__45__cpo9iter_swapE
	.align		8
        /*00b0*/ 	.dword	_ZN34_INTERNAL_38b5a23c_4_k_cu_a6679e244cuda3std6ranges3__45__cpo4nextE
	.align		8
        /*00b8*/ 	.dword	_ZN34_INTERNAL_38b5a23c_4_k_cu_a6679e244cuda3std6ranges3__45__cpo4prevE
	.align		8
        /*00c0*/ 	.dword	_ZN34_INTERNAL_38b5a23c_4_k_cu_a6679e244cuda3std6ranges3__45__cpo4dataE
	.align		8
        /*00c8*/ 	.dword	_ZN34_INTERNAL_38b5a23c_4_k_cu_a6679e244cuda3std6ranges3__45__cpo5cdataE
	.align		8
        /*00d0*/ 	.dword	_ZN34_INTERNAL_38b5a23c_4_k_cu_a6679e244cuda3std6ranges3__45__cpo4sizeE
	.align		8
        /*00d8*/ 	.dword	_ZN34_INTERNAL_38b5a23c_4_k_cu_a6679e244cuda3std6ranges3__45__cpo5ssizeE
	.align		8
        /*00e0*/ 	.dword	_ZN34_INTERNAL_38b5a23c_4_k_cu_a6679e244cuda3std6ranges3__45__cpo8distanceE
	.align		8
        /*00e8*/ 	.dword	_ZN34_INTERNAL_38b5a23c_4_k_cu_a6679e246thrust24THRUST_300001_SM_1000_NS6system6detail10sequential3seqE
	.align		8
        /*00f0*/ 	.dword	_ZN34_INTERNAL_38b5a23c_4_k_cu_a6679e246thrust24THRUST_300001_SM_1000_NS12placeholders2_1E
	.align		8
        /*00f8*/ 	.dword	_ZN34_INTERNAL_38b5a23c_4_k_cu_a6679e246thrust24THRUST_300001_SM_1000_NS12placeholders2_2E
	.align		8
        /*0100*/ 	.dword	_ZN34_INTERNAL_38b5a23c_4_k_cu_a6679e246thrust24THRUST_300001_SM_1000_NS12placeholders2_3E
	.align		8
        /*0108*/ 	.dword	_ZN34_INTERNAL_38b5a23c_4_k_cu_a6679e246thrust24THRUST_300001_SM_1000_NS12placeholders2_4E
	.align		8
        /*0110*/ 	.dword	_ZN34_INTERNAL_38b5a23c_4_k_cu_a6679e246thrust24THRUST_300001_SM_1000_NS12placeholders2_5E
	.align		8
        /*0118*/ 	.dword	_ZN34_INTERNAL_38b5a23c_4_k_cu_a6679e246thrust24THRUST_300001_SM_1000_NS12placeholders2_6E
	.align		8
        /*0120*/ 	.dword	_ZN34_INTERNAL_38b5a23c_4_k_cu_a6679e246thrust24THRUST_300001_SM_1000_NS12placeholders2_7E
	.align		8
        /*0128*/ 	.dword	_ZN34_INTERNAL_38b5a23c_4_k_cu_a6679e246thrust24THRUST_300001_SM_1000_NS12placeholders2_8E
	.align		8
        /*0130*/ 	.dword	_ZN34_INTERNAL_38b5a23c_4_k_cu_a6679e246thrust24THRUST_300001_SM_1000_NS12placeholders2_9E
	.align		8
        /*0138*/ 	.dword	_ZN34_INTERNAL_38b5a23c_4_k_cu_a6679e246thrust24THRUST_300001_SM_1000_NS12placeholders3_10E
	.align		8
        /*0140*/ 	.dword	__cudart_i2opi_f


//--------------------- .text._ZN2gs8training36compute_distances_from_center_kernelEPKfS2_Pfi --------------------------
	.section	.text._ZN2gs8training36compute_distances_from_center_kernelEPKfS2_Pfi,"ax",@progbits
	.align	128
        .global         _ZN2gs8training36compute_distances_from_center_kernelEPKfS2_Pfi
        .type           _ZN2gs8training36compute_distances_from_center_kernelEPKfS2_Pfi,@function
        .size           _ZN2gs8training36compute_distances_from_center_kernelEPKfS2_Pfi,(.L_x_119 - _ZN2gs8training36compute_distances_from_center_kernelEPKfS2_Pfi)
        .other          _ZN2gs8training36compute_distances_from_center_kernelEPKfS2_Pfi,@"STO_CUDA_ENTRY STV_DEFAULT"
_ZN2gs8training36compute_distances_from_center_kernelEPKfS2_Pfi:
.text._ZN2gs8training36compute_distances_from_center_kernelEPKfS2_Pfi:
[----:B------:R-:W-:Y:S01]  /*0000*/  LDC R1, c[0x0][0x37c] ;  /* 0x0000df00ff017b82 */ /* 0x000fe20000000800 */
[----:B------:R-:W0:Y:S07]  /*0010*/  S2R R3, SR_TID.X ;  /* 0x0000000000037919 */ /* 0x000e2e0000002100 */
[----:B------:R-:W0:Y:S01]  /*0020*/  S2UR UR4, SR_CTAID.X ;  /* 0x00000000000479c3 */ /* 0x000e220000002500 */
[----:B------:R-:W1:Y:S07]  /*0030*/  LDCU UR5, c[0x0][0x398] ;  /* 0x00007300ff0577ac */ /* 0x000e6e0008000800 */
[----:B------:R-:W0:Y:S02]  /*0040*/  LDC R2, c[0x0][0x360] ;  /* 0x0000d800ff027b82 */ /* 0x000e240000000800 */
[----:B0-----:R-:W-:-:S05]  /*0050*/  IMAD R2, R2, UR4, R3 ;  /* 0x0000000402027c24 */ /* 0x001fca000f8e0203 */
[----:B-1----:R-:W-:-:S13]  /*0060*/  ISETP.GE.AND P0, PT, R2, UR5, PT ;  /* 0x0000000502007c0c */ /* 0x002fda000bf06270 */
[----:B------:R-:W-:Y:S05]  /*0070*/  @P0 EXIT ;  /* 0x000000000000094d */ /* 0x000fea0003800000 */
[----:B------:R-:W0:Y:S01]  /*0080*/  LDC.64 R4, c[0x0][0x380] ;  /* 0x0000e000ff047b82 */ /* 0x000e220000000a00 */
[----:B------:R-:W1:Y:S01]  /*0090*/  LDCU.64 UR4, c[0x0][0x358] ;  /* 0x00006b00ff0477ac */ /* 0x000e620008000a00 */
[----:B------:R-:W-:-:S06]  /*00a0*/  LEA R3, R2, R2, 0x1 ;  /* 0x0000000202037211 */ /* 0x000fcc00078e08ff */
[----:B------:R-:W2:Y:S01]  /*00b0*/  LDC.64 R6, c[0x0][0x388] ;  /* 0x0000e200ff067b82 */ /* 0x000ea20000000a00 */
[----:B0-----:R-:W-:-:S05]  /*00c0*/  IMAD.WIDE R4, R3, 0x4, R4 ;  /* 0x0000000403047825 */ /* 0x001fca00078e0204 */
[----:B-1----:R-:W3:Y:S04]  /*00d0*/  LDG.E R8, desc[UR4][R4.64+0x4] ;  /* 0x0000040404087981 */ /* 0x002ee8000c1e1900 */
[----:B--2---:R-:W3:Y:S04]  /*00e0*/  LDG.E R9, desc[UR4][R6.64+0x4] ;  /* 0x0000040406097981 */ /* 0x004ee8000c1e1900 */
[----:B------:R-:W2:Y:S04]  /*00f0*/  LDG.E R3, desc[UR4][R6.64] ;  /* 0x0000000406037981 */ /* 0x000ea8000c1e1900 */
[----:B------:R-:W2:Y:S04]  /*0100*/  LDG.E R0, desc[UR4][R4.64] ;  /* 0x0000000404007981 */ /* 0x000ea8000c1e1900 */
[----:B------:R-:W4:Y:S04]  /*0110*/  LDG.E R10, desc[UR4][R4.64+0x8] ;  /* 0x00000804040a7981 */ /* 0x000f28000c1e1900 */
[----:B------:R-:W4:Y:S01]  /*0120*/  LDG.E R11, desc[UR4][R6.64+0x8] ;  /* 0x00000804060b7981 */ /* 0x000f22000c1e1900 */
[----:B------:R-:W-:Y:S01]  /*0130*/  BSSY.RECONVERGENT B0, `(.L_x_0) ;  /* 0x0000013000007945 */ /* 0x000fe20003800200 */
[----:B---3--:R-:W-:Y:S01]  /*0140*/  FADD R8, R8, -R9 ;  /* 0x8000000908087221 */ /* 0x008fe20000000000 */
[----:B--2---:R-:W-:-:S03]  /*0150*/  FADD R0, R0, -R3 ;  /* 0x8000000300007221 */ /* 0x004fc60000000000 */
[----:B------:R-:W-:-:S04]  /*0160*/  FMUL R3, R8, R8 ;  /* 0x0000000808037220 */ /* 0x000fc80000400000 */
[----:B------:R-:W-:Y:S01]  /*0170*/  FFMA R3, R0, R0, R3 ;  /* 0x0000000000037223 */ /* 0x000fe20000000003 */
[----:B----4-:R-:W-:-:S04]  /*0180*/  FADD R10, R10, -R11 ;  /* 0x8000000b0a0a7221 */ /* 0x010fc80000000000 */
[----:B------:R-:W-:-:S05]  /*0190*/  FFMA R0, R10, R10, R3 ;  /* 0x0000000a0a007223 */ /* 0x000fca0000000003 */
[----:B------:R-:W-:Y:S01]  /*01a0*/  IADD3 R8, PT, PT, R0, -0xd000000, RZ ;  /* 0xf300000000087810 */ /* 0x000fe20007ffe0ff */
[----:B------:R0:W1:Y:S03]  /*01b0*/  MUFU.RSQ R3, R0 ;  /* 0x0000000000037308 */ /* 0x0000660000001400 */
[----:B------:R-:W-:-:S13]  /*01c0*/  ISETP.GT.U32.AND P0, PT, R8, 0x727fffff, PT ;  /* 0x727fffff0800780c */ /* 0x000fda0003f04070 */
[----:B0-----:R-:W-:Y:S05]  /*01d0*/  @!P0 BRA `(.L_x_1) ;  /* 0x0000000000108947 */ /* 0x001fea0003800000 */
[----:B------:R-:W-:-:S07]  /*01e0*/  MOV R8, 0x200 ;  /* 0x0000020000087802 */ /* 0x000fce0000000f00 */
[----:B-1----:R-:W-:Y:S05]  /*01f0*/  CALL.REL.NOINC `($__internal_0_$__cuda_sm20_sqrt_rn_f32_slowpath) ;  /* 0x00000000002c7944 */ /* 0x002fea0003c00000 */
[----:B------:R-:W-:Y:S01]  /*0200*/  MOV R7, R3 ;  /* 0x0000000300077202 */ /* 0x000fe20000000f00 */
[----:B------:R-:W-:Y:S06]  /*0210*/  BRA `(.L_x_2) ;  /* 0x0000000000107947 */ /* 0x000fec0003800000 */
.L_x_1:
[----:B-1----:R-:W-:Y:S01]  /*0220*/  FMUL.FTZ R7, R0, R3 ;  /* 0x0000000300077220 */ /* 0x002fe20000410000 */
[----:B------:R-:W-:-:S03]  /*0230*/  FMUL.FTZ R3, R3, 0.5 ;  /* 0x3f00000003037820 */ /* 0x000fc60000410000 */
[----:B------:R-:W-:-:S04]  /*0240*/  FFMA R0, -R7, R7, R0 ;  /* 0x0000000707007223 */ /* 0x000fc80000000100 */
[----:B------:R-:W-:-:S07]  /*0250*/  FFMA R7, R0, R3, R7 ;  /* 0x0000000300077223 */ /* 0x000fce0000000007 */
.L_x_2:
[----:B------:R-:W-:Y:S05]  /*0260*/  BSYNC.RECONVERGENT B0 ;  /* 0x0000000000007941 */ /* 0x000fea0003800200 */
.L_x_0:
[----:B------:R-:W0:Y:S02]  /*0270*/  LDC.64 R4, c[0x0][0x390] ;  /* 0x0000e400ff047b82 */ /* 0x000e240000000a00 */
[----:B0-----:R-:W-:-:S05]  /*0280*/  IMAD.WIDE R2, R2, 0x4, R4 ;  /* 0x0000000402027825 */ /* 0x001fca00078e0204 */
[----:B------:R-:W-:Y:S01]  /*0290*/  STG.E desc[UR4][R2.64], R7 ;  /* 0x0000000702007986 */ /* 0x000fe2000c101904 */
[----:B------:R-:W-:Y:S05]  /*02a0*/  EXIT ;  /* 0x000000000000794d */ /* 0x000fea0003800000 */
        .weak           $__internal_0_$__cuda_sm20_sqrt_rn_f32_slowpath
        .type           $__internal_0_$__cuda_sm20_sqrt_rn_f32_slowpath,@function
        .size           $__internal_0_$__cuda_sm20_sqrt_rn_f32_slowpath,(.L_x_119 - $__internal_0_$__cuda_sm20_sqrt_rn_f32_slowpath)
$__internal_0_$__cuda_sm20_sqrt_rn_f32_slowpath:
[----:B------:R-:W-:-:S13]  /*02b0*/  LOP3.LUT P0, RZ, R0, 0x7fffffff, RZ, 0xc0, !PT ;  /* 0x7fffffff00ff7812 */ /* 0x000fda000780c0ff */
[----:B------:R-:W-:Y:S01]  /*02c0*/  @!P0 MOV R3, R0 ;  /* 0x0000000000038202 */ /* 0x000fe20000000f00 */
[----:B------:R-:W-:Y:S06]  /*02d0*/  @!P0 BRA `(.L_x_3) ;  /* 0x0000000000408947 */ /* 0x000fec0003800000 */
[----:B------:R-:W-:-:S13]  /*02e0*/  FSETP.GEU.FTZ.AND P0, PT, R0, RZ, PT ;  /* 0x000000ff0000720b */ /* 0x000fda0003f1e000 */
[----:B------:R-:W-:Y:S01]  /*02f0*/  @!P0 MOV R3, 0x7fffffff ;  /* 0x7fffffff00038802 */ /* 0x000fe20000000f00 */
[----:B------:R-:W-:Y:S06]  /*0300*/  @!P0 BRA `(.L_x_3) ;  /* 0x0000000000348947 */ /* 0x000fec0003800000 */
[----:B------:R-:W-:-:S13]  /*0310*/  FSETP.GTU.FTZ.AND P0, PT, |R0|, +INF , PT ;  /* 0x7f8000000000780b */ /* 0x000fda0003f1c200 */
[----:B------:R-:W-:Y:S01]  /*0320*/  @P0 FADD.FTZ R3, R0, 1 ;  /* 0x3f80000000030421 */ /* 0x000fe20000010000 */
[----:B------:R-:W-:Y:S06]  /*0330*/  @P0 BRA `(.L_x_3) ;  /* 0x0000000000280947 */ /* 0x000fec0003800000 */
[----:B------:R-:W-:-:S13]  /*0340*/  FSETP.NEU.FTZ.AND P0, PT, |R0|, +INF , PT ;  /* 0x7f8000000000780b */ /* 0x000fda0003f1d200 */
[----:B------:R-:W-:-:S04]  /*0350*/  @P0 FFMA R4, R0, 1.84467440737095516160e+19, RZ ;  /* 0x5f80000000040823 */ /* 0x000fc800000000ff */
[----:B------:R-:W0:Y:S02]  /*0360*/  @P0 MUFU.RSQ R3, R4 ;  /* 0x0000000400030308 */ /* 0x000e240000001400 */
[----:B0-----:R-:W-:Y:S01]  /*0370*/  @P0 FMUL.FTZ R5, R4, R3 ;  /* 0x0000000304050220 */ /* 0x001fe20000410000 */
[----:B------:R-:W-:Y:S01]  /*0380*/  @P0 FMUL.FTZ R7, R3, 0.5 ;  /* 0x3f00000003070820 */ /* 0x000fe20000410000 */
[----:B------:R-:W-:Y:S02]  /*0390*/  @!P0 MOV R3, R0 ;  /* 0x0000000000038202 */ /* 0x000fe40000000f00 */
[----:B------:R-:W-:-:S04]  /*03a0*/  @P0 FADD.FTZ R6, -R5, -RZ ;  /* 0x800000ff05060221 */ /* 0x000fc80000010100 */
[----:B------:R-:W-:-:S04]  /*03b0*/  @P0 FFMA R6, R5, R6, R4 ;  /* 0x0000000605060223 */ /* 0x000fc80000000004 */
[----:B------:R-:W-:-:S04]  /*03c0*/  @P0 FFMA R6, R6, R7, R5 ;  /* 0x0000000706060223 */ /* 0x000fc80000000005 */
[----:B------:R-:W-:-:S07]  /*03d0*/  @P0 FMUL.FTZ R3, R6, 2.3283064365386962891e-10 ;  /* 0x2f80000006030820 */ /* 0x000fce0000410000 */
.L_x_3:
[----:B------:R-:W-:Y:S01]  /*03e0*/  HFMA2 R5, -RZ, RZ, 0, 0 ;  /* 0x00000000ff057431 */ /* 0x000fe200000001ff */
[----:B------:R-:W-:-:S04]  /*03f0*/  MOV R4, R8 ;  /* 0x0000000800047202 */ /* 0x000fc80000000f00 */
[----:B------:R-:W-:Y:S05]  /*0400*/  RET.REL.NODEC R4 `(_ZN2gs8training36compute_distances_from_center_kernelEPKfS2_Pfi) ;  /* 0xfffffff804fc7950 */ /* 0x000fea0003c3ffff */
.L_x_4:
[----:B------:R-:W-:-:S00]  /*0410*/  BRA `(.L_x_4) ;  /* 0xfffffffc00fc7947 */ /* 0x000fc0000383ffff */
[----:B------:R-:W-:-:S00]  /*0420*/  NOP ;  /* 0x0000000000007918 */ /* 0x000fc00000000000 */
        /* <DEDUP_REMOVED lines=13> */
.L_x_119:


//--------------------- .text._ZN2gs8training22compute_mean_3d_kernelEPKfPfi --------------------------
	.section	.text._ZN2gs8training22compute_mean_3d_kernelEPKfPfi,"ax",@progbits
	.align	128
        .global         _ZN2gs8training22compute_mean_3d_kernelEPKfPfi
        .type           _ZN2gs8training22compute_mean_3d_kernelEPKfPfi,@function
        .size           _ZN2gs8training22compute_mean_3d_kernelEPKfPfi,(.L_x_120 - _ZN2gs8training22compute_mean_3d_kernelEPKfPfi)
        .other          _ZN2gs8training22compute_mean_3d_kernelEPKfPfi,@"STO_CUDA_ENTRY STV_DEFAULT"
_ZN2gs8training22compute_mean_3d_kernelEPKfPfi:
.text._ZN2gs8training22compute_mean_3d_kernelEPKfPfi:
[----:B------:R-:W-:Y:S01]  /*0000*/  LDC R1, c[0x0][0x37c] ;  /* 0x0000df00ff017b82 */ /* 0x000fe20000000800 */
[----:B------:R-:W0:Y:S07]  /*0010*/  S2R R5, SR_TID.X ;  /* 0x0000000000057919 */ /* 0x000e2e0000002100 */
[----:B------:R-:W0:Y:S01]  /*0020*/  S2UR UR4, SR_CTAID.X ;  /* 0x00000000000479c3 */ /* 0x000e220000002500 */
[----:B------:R-:W1:Y:S01]  /*0030*/  LDCU UR5, c[0x0][0x390] ;  /* 0x00007200ff0577ac */ /* 0x000e620008000800 */
[----:B------:R-:W-:Y:S01]  /*0040*/  MOV R2, 0x400 ;  /* 0x0000040000027802 */ /* 0x000fe20000000f00 */
[----:B------:R-:W2:Y:S01]  /*0050*/  S2R R3, SR_CgaCtaId ;  /* 0x0000000000037919 */ /* 0x000ea20000008800 */
[----:B------:R-:W-:Y:S01]  /*0060*/  BSSY.RECONVERGENT B0, `(.L_x_5) ;  /* 0x000001a000007945 */ /* 0x000fe20003800200 */
[----:B------:R-:W3:Y:S01]  /*0070*/  LDCU.64 UR6, c[0x0][0x358] ;  /* 0x00006b00ff0677ac */ /* 0x000ee20008000a00 */
[----:B------:R-:W-:Y:S01]  /*0080*/  CS2R R8, SRZ ;  /* 0x0000000000087805 */ /* 0x000fe2000001ff00 */
[----:B------:R-:W-:Y:S01]  /*0090*/  IMAD.MOV.U32 R10, RZ, RZ, RZ ;  /* 0x000000ffff0a7224 */ /* 0x000fe200078e00ff */
[----:B------:R-:W0:Y:S02]  /*00a0*/  LDC R0, c[0x0][0x360] ;  /* 0x0000d800ff007b82 */ /* 0x000e240000000800 */
[----:B0-----:R-:W-:Y:S01]  /*00b0*/  IMAD R4, R0, UR4, R5 ;  /* 0x0000000400047c24 */ /* 0x001fe2000f8e0205 */
[----:B--2---:R-:W-:-:S04]  /*00c0*/  LEA R2, R3, R2, 0x18 ;  /* 0x0000000203027211 */ /* 0x004fc800078ec0ff */
[----:B-1----:R-:W-:Y:S01]  /*00d0*/  ISETP.GE.AND P0, PT, R4, UR5, PT ;  /* 0x0000000504007c0c */ /* 0x002fe2000bf06270 */
[----:B------:R-:W-:-:S12]  /*00e0*/  IMAD R15, R5, 0xc, R2 ;  /* 0x0000000c050f7824 */ /* 0x000fd800078e0202 */
[----:B---3--:R-:W-:Y:S05]  /*00f0*/  @P0 BRA `(.L_x_6) ;  /* 0x0000000000400947 */ /* 0x008fea0003800000 */
[----:B------:R-:W0:Y:S01]  /*0100*/  LDC.64 R2, c[0x0][0x380] ;  /* 0x0000e000ff027b82 */ /* 0x000e220000000a00 */
[----:B------:R-:W1:Y:S01]  /*0110*/  LDCU UR4, c[0x0][0x370] ;  /* 0x00006e00ff0477ac */ /* 0x000e620008000800 */
[----:B------:R-:W-:Y:S01]  /*0120*/  IMAD.MOV.U32 R10, RZ, RZ, RZ ;  /* 0x000000ffff0a7224 */ /* 0x000fe200078e00ff */
[----:B------:R-:W-:Y:S01]  /*0130*/  CS2R R8, SRZ ;  /* 0x0000000000087805 */ /* 0x000fe2000001ff00 */
[----:B-1----:R-:W-:-:S07]  /*0140*/  IMAD R17, R0, UR4, RZ ;  /* 0x0000000400117c24 */ /* 0x002fce000f8e02ff */
.L_x_7:
[----:B------:R-:W-:-:S04]  /*0150*/  IMAD R7, R4, 0x3, RZ ;  /* 0x0000000304077824 */ /* 0x000fc800078e02ff */
[----:B0-----:R-:W-:-:S05]  /*0160*/  IMAD.WIDE R6, R7, 0x4, R2 ;  /* 0x0000000407067825 */ /* 0x001fca00078e0202 */
[----:B------:R-:W2:Y:S04]  /*0170*/  LDG.E R11, desc[UR6][R6.64] ;  /* 0x00000006060b7981 */ /* 0x000ea8000c1e1900 */
[----:B------:R-:W3:Y:S04]  /*0180*/  LDG.E R12, desc[UR6][R6.64+0x4] ;  /* 0x00000406060c7981 */ /* 0x000ee8000c1e1900 */
[----:B------:R-:W4:Y:S01]  /*0190*/  LDG.E R13, desc[UR6][R6.64+0x8] ;  /* 0x00000806060d7981 */ /* 0x000f22000c1e1900 */
[----:B------:R-:W-:-:S05]  /*01a0*/  IMAD.IADD R4, R17, 0x1, R4 ;  /* 0x0000000111047824 */ /* 0x000fca00078e0204 */
[----:B------:R-:W-:Y:S01]  /*01b0*/  ISETP.GE.AND P0, PT, R4, UR5, PT ;  /* 0x0000000504007c0c */ /* 0x000fe2000bf06270 */
[----:B--2---:R-:W-:Y:S01]  /*01c0*/  FADD R8, R11, R8 ;  /* 0x000000080b087221 */ /* 0x004fe20000000000 */
[----:B---3--:R-:W-:Y:S01]  /*01d0*/  FADD R9, R12, R9 ;  /* 0x000000090c097221 */ /* 0x008fe20000000000 */
[----:B----4-:R-:W-:-:S10]  /*01e0*/  FADD R10, R13, R10 ;  /* 0x0000000a0d0a7221 */ /* 0x010fd40000000000 */
[----:B------:R-:W-:Y:S05]  /*01f0*/  @!P0 BRA `(.L_x_7) ;  /* 0xfffffffc00d48947 */ /* 0x000fea000383ffff */
.L_x_6:
[----:B------:R-:W-:Y:S05]  /*0200*/  BSYNC.RECONVERGENT B0 ;  /* 0x0000000000007941 */ /* 0x000fea0003800200 */
.L_x_5:
[----:B------:R-:W-:Y:S01]  /*0210*/  ISETP.GE.U32.AND P0, PT, R0, 0x2, PT ;  /* 0x000000020000780c */ /* 0x000fe20003f06070 */
[----:B------:R0:W-:Y:S04]  /*0220*/  STS [R15], R8 ;  /* 0x000000080f007388 */ /* 0x0001e80000000800 */
[----:B------:R0:W-:Y:S04]  /*0230*/  STS [R15+0x4], R9 ;  /* 0x000004090f007388 */ /* 0x0001e80000000800 */
[----:B------:R0:W-:Y:S01]  /*0240*/  STS [R15+0x8], R10 ;  /* 0x0000080a0f007388 */ /* 0x0001e20000000800 */
[----:B------:R-:W-:Y:S06]  /*0250*/  BAR.SYNC.DEFER_BLOCKING 0x0 ;  /* 0x0000000000007b1d */ /* 0x000fec0000010000 */
[----:B------:R-:W-:Y:S05]  /*0260*/  @!P0 BRA `(.L_x_8) ;  /* 0x0000000000588947 */ /* 0x000fea0003800000 */
.L_x_11:
[----:B0-----:R-:W-:Y:S01]  /*0270*/  SHF.R.U32.HI R10, RZ, 0x1, R0 ;  /* 0x00000001ff0a7819 */ /* 0x001fe20000011600 */
[----:B------:R-:W-:Y:S03]  /*0280*/  BSSY.RECONVERGENT B0, `(.L_x_9) ;  /* 0x0000010000007945 */ /* 0x000fe60003800200 */
[----:B------:R-:W-:-:S13]  /*0290*/  ISETP.GE.U32.AND P0, PT, R5, R10, PT ;  /* 0x0000000a0500720c */ /* 0x000fda0003f06070 */
[----:B------:R-:W-:Y:S05]  /*02a0*/  @P0 BRA `(.L_x_10) ;  /* 0x0000000000340947 */ /* 0x000fea0003800000 */
[----:B------:R-:W-:Y:S01]  /*02b0*/  IMAD R2, R10, 0xc, R15 ;  /* 0x0000000c0a027824 */ /* 0x000fe200078e020f */
[----:B------:R-:W-:Y:S04]  /*02c0*/  LDS R4, [R15] ;  /* 0x000000000f047984 */ /* 0x000fe80000000800 */
[----:B------:R-:W0:Y:S04]  /*02d0*/  LDS R3, [R2] ;  /* 0x0000000002037984 */ /* 0x000e280000000800 */
[----:B------:R-:W-:Y:S04]  /*02e0*/  LDS R6, [R15+0x4] ;  /* 0x000004000f067984 */ /* 0x000fe80000000800 */
[----:B------:R-:W-:Y:S01]  /*02f0*/  LDS R8, [R15+0x8] ;  /* 0x000008000f087984 */ /* 0x000fe20000000800 */
[----:B0-----:R-:W-:-:S05]  /*0300*/  FADD R4, R3, R4 ;  /* 0x0000000403047221 */ /* 0x001fca0000000000 */
[----:B------:R-:W-:Y:S04]  /*0310*/  STS [R15], R4 ;  /* 0x000000040f007388 */ /* 0x000fe80000000800 */
[----:B------:R-:W0:Y:S02]  /*0320*/  LDS R3, [R2+0x4] ;  /* 0x0000040002037984 */ /* 0x000e240000000800 */
[----:B0-----:R-:W-:-:S05]  /*0330*/  FADD R6, R3, R6 ;  /* 0x0000000603067221 */ /* 0x001fca0000000000 */
[----:B------:R-:W-:Y:S04]  /*0340*/  STS [R15+0x4], R6 ;  /* 0x000004060f007388 */ /* 0x000fe80000000800 */
[----:B------:R-:W0:Y:S02]  /*0350*/  LDS R3, [R2+0x8] ;  /* 0x0000080002037984 */ /* 0x000e240000000800 */
[----:B0-----:R-:W-:-:S05]  /*0360*/  FADD R8, R3, R8 ;  /* 0x0000000803087221 */ /* 0x001fca0000000000 */
[----:B------:R0:W-:Y:S02]  /*0370*/  STS [R15+0x8], R8 ;  /* 0x000008080f007388 */ /* 0x0001e40000000800 */
.L_x_10:
[----:B------:R-:W-:Y:S05]  /*0380*/  BSYNC.RECONVERGENT B0 ;  /* 0x0000000000007941 */ /* 0x000fea0003800200 */
.L_x_9:
[----:B------:R-:W-:Y:S01]  /*0390*/  BAR.SYNC.DEFER_BLOCKING 0x0 ;  /* 0x0000000000007b1d */ /* 0x000fe20000010000 */
[----:B------:R-:W-:Y:S01]  /*03a0*/  ISETP.GT.U32.AND P0, PT, R0, 0x3, PT ;  /* 0x000000030000780c */ /* 0x000fe20003f04070 */
[----:B------:R-:W-:-:S12]  /*03b0*/  IMAD.MOV.U32 R0, RZ, RZ, R10 ;  /* 0x000000ffff007224 */ /* 0x000fd800078e000a */
[----:B------:R-:W-:Y:S05]  /*03c0*/  @P0 BRA `(.L_x_11) ;  /* 0xfffffffc00a80947 */ /* 0x000fea000383ffff */
.L_x_8:
[----:B------:R-:W-:-:S13]  /*03d0*/  ISETP.NE.AND P0, PT, R5, RZ, PT ;  /* 0x000000ff0500720c */ /* 0x000fda0003f05270 */
[----:B------:R-:W-:Y:S05]  /*03e0*/  @P0 EXIT ;  /* 0x000000000000094d */ /* 0x000fea0003800000 */
[----:B------:R-:W1:Y:S01]  /*03f0*/  S2UR UR5, SR_CgaCtaId ;  /* 0x00000000000579c3 */ /* 0x000e620000008800 */
[----:B------:R-:W-:Y:S02]  /*0400*/  UMOV UR4, 0x400 ;  /* 0x0000040000047882 */ /* 0x000fe40000000000 */
[----:B-1----:R-:W-:Y:S01]  /*0410*/  ULEA UR4, UR5, UR4, 0x18 ;  /* 0x0000000405047291 */ /* 0x002fe2000f8ec0ff */
[----:B------:R-:W1:Y:S08]  /*0420*/  LDCU UR5, c[0x0][0x390] ;  /* 0x00007200ff0577ac */ /* 0x000e700008000800 */
[----:B------:R-:W2:Y:S01]  /*0430*/  LDS R0, [UR4] ;  /* 0x00000004ff007984 */ /* 0x000ea20008000800 */
[----:B-1----:R-:W-:-:S04]  /*0440*/  I2FP.F32.S32 R3, UR5 ;  /* 0x0000000500037c45 */ /* 0x002fc80008201400 */
[----:B------:R-:W1:Y:S02]  /*0450*/  MUFU.RCP R2, R3 ;  /* 0x0000000300027308 */ /* 0x000e640000001000 */
[----:B-1----:R-:W-:-:S04]  /*0460*/  FFMA R5, -R3, R2, 1 ;  /* 0x3f80000003057423 */ /* 0x002fc80000000102 */
[----:B------:R-:W-:Y:S02]  /*0470*/  FFMA R5, R2, R5, R2 ;  /* 0x0000000502057223 */ /* 0x000fe40000000002 */
[----:B--2---:R-:W1:Y:S02]  /*0480*/  FCHK P0, R0, R3 ;  /* 0x0000000300007302 */ /* 0x004e640000000000 */
[----:B------:R-:W-:-:S04]  /*0490*/  FFMA R2, R0, R5, RZ ;  /* 0x0000000500027223 */ /* 0x000fc800000000ff */
[----:B------:R-:W-:-:S04]  /*04a0*/  FFMA R4, -R3, R2, R0 ;  /* 0x0000000203047223 */ /* 0x000fc80000000100 */
[----:B------:R-:W-:Y:S01]  /*04b0*/  FFMA R7, R5, R4, R2 ;  /* 0x0000000405077223 */ /* 0x000fe20000000002 */
[----:B-1----:R-:W-:Y:S06]  /*04c0*/  @!P0 BRA `(.L_x_12) ;  /* 0x00000000000c8947 */ /* 0x002fec0003800000 */
[----:B------:R-:W-:-:S07]  /*04d0*/  MOV R2, 0x4f0 ;  /* 0x000004f000027802 */ /* 0x000fce0000000f00 */
[----:B0-----:R-:W-:Y:S05]  /*04e0*/  CALL.REL.NOINC `($__internal_1_$__cuda_sm3x_div_rn_noftz_f32_slowpath) ;  /* 0x0000000000ac7944 */ /* 0x001fea0003c00000 */
[----:B------:R-:W-:-:S07]  /*04f0*/  IMAD.MOV.U32 R7, RZ, RZ, R0 ;  /* 0x000000ffff077224 */ /* 0x000fce00078e0000 */
.L_x_12:
[----:B------:R-:W1:Y:S01]  /*0500*/  S2UR UR5, SR_CgaCtaId ;  /* 0x00000000000579c3 */ /* 0x000e620000008800 */
[----:B------:R-:W-:-:S07]  /*0510*/  UMOV UR4, 0x400 ;  /* 0x0000040000047882 */ /* 0x000fce0000000000 */
[----:B------:R-:W2:Y:S01]  /*0520*/  LDC.64 R4, c[0x0][0x388] ;  /* 0x0000e200ff047b82 */ /* 0x000ea20000000a00 */
[----:B-1----:R-:W-:Y:S01]  /*0530*/  ULEA UR4, UR5, UR4, 0x18 ;  /* 0x0000000405047291 */ /* 0x002fe2000f8ec0ff */
[----:B------:R-:W0:Y:S01]  /*0540*/  MUFU.RCP R0, R3 ;  /* 0x0000000300007308 */ /* 0x000e220000001000 */
[----:B--2---:R-:W-:Y:S07]  /*0550*/  REDG.E.ADD.F32.FTZ.RN.STRONG.GPU desc[UR6][R4.64], R7 ;  /* 0x00000007040079a6 */ /* 0x004fee000c12f306 */
[----:B------:R-:W1:Y:S01]  /*0560*/  LDS R2, [UR4+0x4] ;  /* 0x00000404ff027984 */ /* 0x000e620008000800 */
[----:B0-----:R-:W-:-:S04]  /*0570*/  FFMA R9, -R3, R0, 1 ;  /* 0x3f80000003097423 */ /* 0x001fc80000000100 */
[----:B------:R-:W-:Y:S01]  /*0580*/  FFMA R0, R0, R9, R0 ;  /* 0x0000000900007223 */ /* 0x000fe20000000000 */
[----:B-1----:R-:W0:Y:S03]  /*0590*/  FCHK P0, R2, R3 ;  /* 0x0000000302007302 */ /* 0x002e260000000000 */
[----:B------:R-:W-:-:S04]  /*05a0*/  FFMA R9, R0, R2, RZ ;  /* 0x0000000200097223 */ /* 0x000fc800000000ff */
[----:B------:R-:W-:-:S04]  /*05b0*/  FFMA R6, -R3, R9, R2 ;  /* 0x0000000903067223 */ /* 0x000fc80000000102 */
[----:B------:R-:W-:Y:S01]  /*05c0*/  FFMA R9, R0, R6, R9 ;  /* 0x0000000600097223 */ /* 0x000fe20000000009 */
[----:B0-----:R-:W-:Y:S06]  /*05d0*/  @!P0 BRA `(.L_x_13) ;  /* 0x0000000000108947 */ /* 0x001fec0003800000 */
[----:B------:R-:W-:Y:S02]  /*05e0*/  MOV R0, R2 ;  /* 0x0000000200007202 */ /* 0x000fe40000000f00 */
[----:B------:R-:W-:-:S07]  /*05f0*/  MOV R2, 0x610 ;  /* 0x0000061000027802 */ /* 0x000fce0000000f00 */
[----:B------:R-:W-:Y:S05]  /*0600*/  CALL.REL.NOINC `($__internal_1_$__cuda_sm3x_div_rn_noftz_f32_slowpath) ;  /* 0x0000000000647944 */ /* 0x000fea0003c00000 */
[----:B------:R-:W-:-:S07]  /*0610*/  IMAD.MOV.U32 R9, RZ, RZ, R0 ;  /* 0x000000ffff097224 */ /* 0x000fce00078e0000 */
.L_x_13:
[----:B------:R-:W0:Y:S02]  /*0620*/  LDCU.64 UR4, c[0x0][0x388] ;  /* 0x00007100ff0477ac */ /* 0x000e240008000a00 */
[----:B0-----:R-:W-:-:S04]  /*0630*/  UIADD3 UR4, UP0, UPT, UR4, 0x4, URZ ;  /* 0x0000000404047890 */ /* 0x001fc8000ff1e0ff */
[----:B------:R-:W-:Y:S02]  /*0640*/  UIADD3.X UR5, UPT, UPT, URZ, UR5, URZ, UP0, !UPT ;  /* 0x00000005ff057290 */ /* 0x000fe400087fe4ff */
[----:B------:R-:W-:-:S04]  /*0650*/  IMAD.U32 R4, RZ, RZ, UR4 ;  /* 0x00000004ff047e24 */ /* 0x000fc8000f8e00ff */
[----:B------:R-:W-:-:S05]  /*0660*/  IMAD.U32 R5, RZ, RZ, UR5 ;  /* 0x00000005ff057e24 */ /* 0x000fca000f8e00ff */
[----:B------:R-:W0:Y:S01]  /*0670*/  S2UR UR5, SR_CgaCtaId ;  /* 0x00000000000579c3 */ /* 0x000e220000008800 */
[----:B------:R-:W-:Y:S01]  /*0680*/  UMOV UR4, 0x400 ;  /* 0x0000040000047882 */ /* 0x000fe20000000000 */
[----:B------:R-:W1:Y:S01]  /*0690*/  MUFU.RCP R0, R3 ;  /* 0x0000000300007308 */ /* 0x000e620000001000 */
[----:B------:R-:W-:Y:S01]  /*06a0*/  REDG.E.ADD.F32.FTZ.RN.STRONG.GPU desc[UR6][R4.64], R9 ;  /* 0x00000009040079a6 */ /* 0x000fe2000c12f306 */
[----:B-1----:R-:W-:-:S04]  /*06b0*/  FFMA R7, -R3, R0, 1 ;  /* 0x3f80000003077423 */ /* 0x002fc80000000100 */
[----:B------:R-:W-:Y:S01]  /*06c0*/  FFMA R0, R0, R7, R0 ;  /* 0x0000000700007223 */ /* 0x000fe20000000000 */
[----:B0-----:R-:W-:-:S09]  /*06d0*/  ULEA UR4, UR5, UR4, 0x18 ;  /* 0x0000000405047291 */ /* 0x001fd2000f8ec0ff */
[----:B------:R-:W0:Y:S02]  /*06e0*/  LDS R2, [UR4+0x8] ;  /* 0x00000804ff027984 */ /* 0x000e240008000800 */
[----:B0-----:R-:W0:Y:S01]  /*06f0*/  FCHK P0, R2, R3 ;  /* 0x0000000302007302 */ /* 0x001e220000000000 */
[----:B------:R-:W-:-:S04]  /*0700*/  FFMA R7, R0, R2, RZ ;  /* 0x0000000200077223 */ /* 0x000fc800000000ff */
[----:B------:R-:W-:-:S04]  /*0710*/  FFMA R6, -R3, R7, R2 ;  /* 0x0000000703067223 */ /* 0x000fc80000000102 */
[----:B------:R-:W-:Y:S01]  /*0720*/  FFMA R7, R0, R6, R7 ;  /* 0x0000000600077223 */ /* 0x000fe20000000007 */
[----:B0-----:R-:W-:Y:S06]  /*0730*/  @!P0 BRA `(.L_x_14) ;  /* 0x0000000000108947 */ /* 0x001fec0003800000 */
[----:B------:R-:W-:Y:S01]  /*0740*/  IMAD.MOV.U32 R0, RZ, RZ, R2 ;  /* 0x000000ffff007224 */ /* 0x000fe200078e0002 */
[----:B------:R-:W-:-:S07]  /*0750*/  MOV R2, 0x770 ;  /* 0x0000077000027802 */ /* 0x000fce0000000f00 */
[----:B------:R-:W-:Y:S05]  /*0760*/  CALL.REL.NOINC `($__internal_1_$__cuda_sm3x_div_rn_noftz_f32_slowpath) ;  /* 0x00000000000c7944 */ /* 0x000fea0003c00000 */
[----:B------:R-:W-:-:S07]  /*0770*/  MOV R7, R0 ;  /* 0x0000000000077202 */ /* 0x000fce0000000f00 */
.L_x_14:
[----:B------:R-:W-:Y:S01]  /*0780*/  REDG.E.ADD.F32.FTZ.RN.STRONG.GPU desc[UR6][R4.64+0x4], R7 ;  /* 0x00000407040079a6 */ /* 0x000fe2000c12f306 */
[----:B------:R-:W-:Y:S05]  /*0790*/  EXIT ;  /* 0x000000000000794d */ /* 0x000fea0003800000 */
        .weak           $__internal_1_$__cuda_sm3x_div_rn_noftz_f32_slowpath
        .type           $__internal_1_$__cuda_sm3x_div_rn_noftz_f32_slowpath,@function
        .size           $__internal_1_$__cuda_sm3x_div_rn_noftz_f32_slowpath,(.L_x_120 - $__internal_1_$__cuda_sm3x_div_rn_noftz_f32_slowpath)
$__internal_1_$__cuda_sm3x_div_rn_noftz_f32_slowpath:
[--C-:B------:R-:W-:Y:S02]  /*07a0*/  SHF.R.U32.HI R7, RZ, 0x17, R3.reuse ;  /* 0x00000017ff077819 */ /* 0x100fe40000011603 */
[----:B------:R-:W-:Y:S02]  /*07b0*/  SHF.R.U32.HI R6, RZ, 0x17, R0 ;  /* 0x00000017ff067819 */ /* 0x000fe40000011600 */
[----:B------:R-:W-:Y:S01]  /*07c0*/  LOP3.LUT R12, R7, 0xff, RZ, 0xc0, !PT ;  /* 0x000000ff070c7812 */ /* 0x000fe200078ec0ff */
[----:B------:R-:W-:Y:S01]  /*07d0*/  IMAD.MOV.U32 R7, RZ, RZ, R3 ;  /* 0x000000ffff077224 */ /* 0x000fe200078e0003 */
[----:B------:R-:W-:-:S03]  /*07e0*/  LOP3.LUT R10, R6, 0xff, RZ, 0xc0, !PT ;  /* 0x000000ff060a7812 */ /* 0x000fc600078ec0ff */
[----:B------:R-:W-:Y:S02]  /*07f0*/  VIADD R9, R12, 0xffffffff ;  /* 0xffffffff0c097836 */ /* 0x000fe40000000000 */
[----:B------:R-:W-:-:S03]  /*0800*/  VIADD R8, R10, 0xffffffff ;  /* 0xffffffff0a087836 */ /* 0x000fc60000000000 */
[----:B------:R-:W-:-:S04]  /*0810*/  ISETP.GT.U32.AND P0, PT, R9, 0xfd, PT ;  /* 0x000000fd0900780c */ /* 0x000fc80003f04070 */
[----:B------:R-:W-:-:S13]  /*0820*/  ISETP.GT.U32.OR P0, PT, R8, 0xfd, P0 ;  /* 0x000000fd0800780c */ /* 0x000fda0000704470 */
[----:B------:R-:W-:Y:S01]  /*0830*/  @!P0 IMAD.MOV.U32 R6, RZ, RZ, RZ ;  /* 0x000000ffff068224 */ /* 0x000fe200078e00ff */
[----:B------:R-:W-:Y:S06]  /*0840*/  @!P0 BRA `(.L_x_15) ;  /* 0x00000000005c8947 */ /* 0x000fec0003800000 */
[----:B------:R-:W-:Y:S02]  /*0850*/  FSETP.GTU.FTZ.AND P0, PT, |R0|, +INF , PT ;  /* 0x7f8000000000780b */ /* 0x000fe40003f1c200 */
[----:B------:R-:W-:-:S04]  /*0860*/  FSETP.GTU.FTZ.AND P1, PT, |R3|, +INF , PT ;  /* 0x7f8000000300780b */ /* 0x000fc80003f3c200 */
[----:B------:R-:W-:-:S13]  /*0870*/  PLOP3.LUT P0, PT, P0, P1, PT, 0xf8, 0x8f ;  /* 0x00000000008f781c */ /* 0x000fda0000703f70 */
[----:B------:R-:W-:Y:S05]  /*0880*/  @P0 BRA `(.L_x_16) ;  /* 0x0000000400440947 */ /* 0x000fea0003800000 */
[----:B------:R-:W-:-:S13]  /*0890*/  LOP3.LUT P0, RZ, R7, 0x7fffffff, R0, 0xc8, !PT ;  /* 0x7fffffff07ff7812 */ /* 0x000fda000780c800 */
[----:B------:R-:W-:Y:S05]  /*08a0*/  @!P0 BRA `(.L_x_17) ;  /* 0x0000000400348947 */ /* 0x000fea0003800000 */
[C---:B------:R-:W-:Y:S02]  /*08b0*/  FSETP.NEU.FTZ.AND P2, PT, |R0|.reuse, +INF , PT ;  /* 0x7f8000000000780b */ /* 0x040fe40003f5d200 */
[----:B------:R-:W-:Y:S02]  /*08c0*/  FSETP.NEU.FTZ.AND P1, PT, |R3|, +INF , PT ;  /* 0x7f8000000300780b */ /* 0x000fe40003f3d200 */
[----:B------:R-:W-:-:S11]  /*08d0*/  FSETP.NEU.FTZ.AND P0, PT, |R0|, +INF , PT ;  /* 0x7f8000000000780b */ /* 0x000fd60003f1d200 */
[----:B------:R-:W-:Y:S05]  /*08e0*/  @!P1 BRA !P2, `(.L_x_17) ;  /* 0x0000000400249947 */ /* 0x000fea0005000000 */
[----:B------:R-:W-:-:S04]  /*08f0*/  LOP3.LUT P2, RZ, R0, 0x7fffffff, RZ, 0xc0, !PT ;  /* 0x7fffffff00ff7812 */ /* 0x000fc8000784c0ff */
[----:B------:R-:W-:-:S13]  /*0900*/  PLOP3.LUT P1, PT, P1, P2, PT, 0x2f, 0xf2 ;  /* 0x0000000000f2781c */ /* 0x000fda0000f24577 */
[----:B------:R-:W-:Y:S05]  /*0910*/  @P1 BRA `(.L_x_18) ;  /* 0x0000000400101947 */ /* 0x000fea0003800000 */
[----:B------:R-:W-:-:S04]  /*0920*/  LOP3.LUT P1, RZ, R7, 0x7fffffff, RZ, 0xc0, !PT ;  /* 0x7fffffff07ff7812 */ /* 0x000fc8000782c0ff */
[----:B------:R-:W-:-:S13]  /*0930*/  PLOP3.LUT P0, PT, P0, P1, PT, 0x2f, 0xf2 ;  /* 0x0000000000f2781c */ /* 0x000fda0000702577 */
[----:B------:R-:W-:Y:S05]  /*0940*/  @P0 BRA `(.L_x_19) ;  /* 0x0000000000f80947 */ /* 0x000fea0003800000 */
[----:B------:R-:W-:Y:S02]  /*0950*/  ISETP.GE.AND P0, PT, R8, RZ, PT ;  /* 0x000000ff0800720c */ /* 0x000fe40003f06270 */
[----:B------:R-:W-:-:S11]  /*0960*/  ISETP.GE.AND P1, PT, R9, RZ, PT ;  /* 0x000000ff0900720c */ /* 0x000fd60003f26270 */
[----:B------:R-:W-:Y:S01]  /*0970*/  @P0 MOV R6, RZ ;  /* 0x000000ff00060202 */ /* 0x000fe20000000f00 */
[----:B------:R-:W-:Y:S02]  /*0980*/  @!P0 IMAD.MOV.U32 R6, RZ, RZ, -0x40 ;  /* 0xffffffc0ff068424 */ /* 0x000fe400078e00ff */
[----:B------:R-:W-:Y:S01]  /*0990*/  @!P0 FFMA R0, R0, 1.84467440737095516160e+19, RZ ;  /* 0x5f80000000008823 */ /* 0x000fe200000000ff */
[----:B------:R-:W-:Y:S01]  /*09a0*/  @!P1 FFMA R7, R3, 1.84467440737095516160e+19, RZ ;  /* 0x5f80000003079823 */ /* 0x000fe200000000ff */
[----:B------:R-:W-:-:S07]  /*09b0*/  @!P1 VIADD R6, R6, 0x40 ;  /* 0x0000004006069836 */ /* 0x000fce0000000000 */
.L_x_15:
[----:B------:R-:W-:-:S05]  /*09c0*/  LEA R8, R12, 0xc0800000, 0x17 ;  /* 0xc08000000c087811 */ /* 0x000fca00078eb8ff */
[----:B------:R-:W-:Y:S02]  /*09d0*/  IMAD.IADD R8, R7, 0x1, -R8 ;  /* 0x0000000107087824 */ /* 0x000fe400078e0a08 */
[----:B------:R-:W-:Y:S02]  /*09e0*/  VIADD R7, R10, 0xffffff81 ;  /* 0xffffff810a077836 */ /* 0x000fe40000000000 */
[----:B------:R-:W0:Y:S01]  /*09f0*/  MUFU.RCP R9, R8 ;  /* 0x0000000800097308 */ /* 0x000e220000001000 */
[----:B------:R-:W-:Y:S01]  /*0a00*/  FADD.FTZ R11, -R8, -RZ ;  /* 0x800000ff080b7221 */ /* 0x000fe20000010100 */
[----:B------:R-:W-:-:S03]  /*0a10*/  IMAD R0, R7, -0x800000, R0 ;  /* 0xff80000007007824 */ /* 0x000fc600078e0200 */
[----:B0-----:R-:W-:-:S04]  /*0a20*/  FFMA R10, R9, R11, 1 ;  /* 0x3f800000090a7423 */ /* 0x001fc8000000000b */
[----:B------:R-:W-:-:S04]  /*0a30*/  FFMA R14, R9, R10, R9 ;  /* 0x0000000a090e7223 */ /* 0x000fc80000000009 */
[----:B------:R-:W-:-:S04]  /*0a40*/  FFMA R9, R0, R14, RZ ;  /* 0x0000000e00097223 */ /* 0x000fc800000000ff */
[----:B------:R-:W-:-:S04]  /*0a50*/  FFMA R10, R11, R9, R0 ;  /* 0x000000090b0a7223 */ /* 0x000fc80000000000 */
[----:B------:R-:W-:Y:S01]  /*0a60*/  FFMA R13, R14, R10, R9 ;  /* 0x0000000a0e0d7223 */ /* 0x000fe20000000009 */
[----:B------:R-:W-:-:S03]  /*0a70*/  IADD3 R9, PT, PT, R7, 0x7f, -R12 ;  /* 0x0000007f07097810 */ /* 0x000fc60007ffe80c */
[----:B------:R-:W-:Y:S01]  /*0a80*/  FFMA R10, R11, R13, R0 ;  /* 0x0000000d0b0a7223 */ /* 0x000fe20000000000 */
[----:B------:R-:W-:-:S03]  /*0a90*/  IADD3 R9, PT, PT, R9, R6, RZ ;  /* 0x0000000609097210 */ /* 0x000fc60007ffe0ff */
[----:B------:R-:W-:-:S05]  /*0aa0*/  FFMA R0, R14, R10, R13 ;  /* 0x0000000a0e007223 */ /* 0x000fca000000000d */
[----:B------:R-:W-:-:S04]  /*0ab0*/  SHF.R.U32.HI R7, RZ, 0x17, R0 ;  /* 0x00000017ff077819 */ /* 0x000fc80000011600 */
[----:B------:R-:W-:-:S05]  /*0ac0*/  LOP3.LUT R7, R7, 0xff, RZ, 0xc0, !PT ;  /* 0x000000ff07077812 */ /* 0x000fca00078ec0ff */
[----:B------:R-:W-:-:S04]  /*0ad0*/  IMAD.IADD R11, R7, 0x1, R9 ;  /* 0x00000001070b7824 */ /* 0x000fc800078e0209 */
[----:B------:R-:W-:-:S05]  /*0ae0*/  VIADD R6, R11, 0xffffffff ;  /* 0xffffffff0b067836 */ /* 0x000fca0000000000 */
[----:B------:R-:W-:-:S13]  /*0af0*/  ISETP.GE.U32.AND P0, PT, R6, 0xfe, PT ;  /* 0x000000fe0600780c */ /* 0x000fda0003f06070 */
[----:B------:R-:W-:Y:S05]  /*0b00*/  @!P0 BRA `(.L_x_20) ;  /* 0x0000000000808947 */ /* 0x000fea0003800000 */
[----:B------:R-:W-:-:S13]  /*0b10*/  ISETP.GT.AND P0, PT, R11, 0xfe, PT ;  /* 0x000000fe0b00780c */ /* 0x000fda0003f04270 */
[----:B------:R-:W-:Y:S05]  /*0b20*/  @P0 BRA `(.L_x_21) ;  /* 0x00000000006c0947 */ /* 0x000fea0003800000 */
[----:B------:R-:W-:-:S13]  /*0b30*/  ISETP.GE.AND P0, PT, R11, 0x1, PT ;  /* 0x000000010b00780c */ /* 0x000fda0003f06270 */
[----:B------:R-:W-:Y:S05]  /*0b40*/  @P0 BRA `(.L_x_22) ;  /* 0x0000000000980947 */ /* 0x000fea0003800000 */
[----:B------:R-:W-:Y:S02]  /*0b50*/  ISETP.GE.AND P0, PT, R11, -0x18, PT ;  /* 0xffffffe80b00780c */ /* 0x000fe40003f06270 */
[----:B------:R-:W-:-:S11]  /*0b60*/  LOP3.LUT R0, R0, 0x80000000, RZ, 0xc0, !PT ;  /* 0x8000000000007812 */ /* 0x000fd600078ec0ff */
[----:B------:R-:W-:Y:S05]  /*0b70*/  @!P0 BRA `(.L_x_22) ;  /* 0x00000000008c8947 */ /* 0x000fea0003800000 */
[CCC-:B------:R-:W-:Y:S01]  /*0b80*/  FFMA.RZ R6, R14.reuse, R10.reuse, R13.reuse ;  /* 0x0000000a0e067223 */ /* 0x1c0fe2000000c00d */
[C---:B------:R-:W-:Y:S02]  /*0b90*/  VIADD R9, R11.reuse, 0x20 ;  /* 0x000000200b097836 */ /* 0x040fe40000000000 */
[-CC-:B------:R-:W-:Y:S01]  /*0ba0*/  FFMA.RM R7, R14, R10.reuse, R13.reuse ;  /* 0x0000000a0e077223 */ /* 0x180fe2000000400d */
[C---:B------:R-:W-:Y:S02]  /*0bb0*/  ISETP.NE.AND P2, PT, R11.reuse, RZ, PT ;  /* 0x000000ff0b00720c */ /* 0x040fe40003f45270 */
[----:B------:R-:W-:Y:S01]  /*0bc0*/  LOP3.LUT R8, R6, 0x7fffff, RZ, 0xc0, !PT ;  /* 0x007fffff06087812 */ /* 0x000fe200078ec0ff */
[----:B------:R-:W-:Y:S01]  /*0bd0*/  FFMA.RP R6, R14, R10, R13 ;  /* 0x0000000a0e067223 */ /* 0x000fe2000000800d */
[----:B------:R-:W-:Y:S01]  /*0be0*/  IMAD.MOV R10, RZ, RZ, -R11 ;  /* 0x000000ffff0a7224 */ /* 0x000fe200078e0a0b */
[----:B------:R-:W-:Y:S02]  /*0bf0*/  ISETP.NE.AND P1, PT, R11, RZ, PT ;  /* 0x000000ff0b00720c */ /* 0x000fe40003f25270 */
[----:B------:R-:W-:-:S02]  /*0c00*/  LOP3.LUT R8, R8, 0x800000, RZ, 0xfc, !PT ;  /* 0x0080000008087812 */ /* 0x000fc400078efcff */
[----:B------:R-:W-:Y:S02]  /*0c10*/  FSETP.NEU.FTZ.AND P0, PT, R6, R7, PT ;  /* 0x000000070600720b */ /* 0x000fe40003f1d000 */
[----:B------:R-:W-:Y:S02]  /*0c20*/  SHF.L.U32 R9, R8, R9, RZ ;  /* 0x0000000908097219 */ /* 0x000fe400000006ff */
[----:B------:R-:W-:Y:S02]  /*0c30*/  SEL R7, R10, RZ, P2 ;  /* 0x000000ff0a077207 */ /* 0x000fe40001000000 */
[----:B------:R-:W-:Y:S02]  /*0c40*/  ISETP.NE.AND P1, PT, R9, RZ, P1 ;  /* 0x000000ff0900720c */ /* 0x000fe40000f25270 */
[----:B------:R-:W-:Y:S02]  /*0c50*/  SHF.R.U32.HI R7, RZ, R7, R8 ;  /* 0x00000007ff077219 */ /* 0x000fe40000011608 */
[----:B------:R-:W-:-:S02]  /*0c60*/  PLOP3.LUT P0, PT, P0, P1, PT, 0xf8, 0x8f ;  /* 0x00000000008f781c */ /* 0x000fc40000703f70 */
[----:B------:R-:W-:Y:S02]  /*0c70*/  SHF.R.U32.HI R9, RZ, 0x1, R7 ;  /* 0x00000001ff097819 */ /* 0x000fe40000011607 */
[----:B------:R-:W-:-:S04]  /*0c80*/  SEL R6, RZ, 0x1, !P0 ;  /* 0x00000001ff067807 */ /* 0x000fc80004000000 */
[----:B------:R-:W-:-:S04]  /*0c90*/  LOP3.LUT R6, R6, 0x1, R9, 0xf8, !PT ;  /* 0x0000000106067812 */ /* 0x000fc800078ef809 */
[----:B------:R-:W-:-:S04]  /*0ca0*/  LOP3.LUT R6, R6, R7, RZ, 0xc0, !PT ;  /* 0x0000000706067212 */ /* 0x000fc800078ec0ff */
[----:B------:R-:W-:-:S04]  /*0cb0*/  IADD3 R9, PT, PT, R9, R6, RZ ;  /* 0x0000000609097210 */ /* 0x000fc80007ffe0ff */
[----:B------:R-:W-:Y:S01]  /*0cc0*/  LOP3.LUT R0, R9, R0, RZ, 0xfc, !PT ;  /* 0x0000000009007212 */ /* 0x000fe200078efcff */
[----:B------:R-:W-:Y:S06]  /*0cd0*/  BRA `(.L_x_22) ;  /* 0x0000000000347947 */ /* 0x000fec0003800000 */
.L_x_21:
[----:B------:R-:W-:-:S04]  /*0ce0*/  LOP3.LUT R0, R0, 0x80000000, RZ, 0xc0, !PT ;  /* 0x8000000000007812 */ /* 0x000fc800078ec0ff */
[----:B------:R-:W-:Y:S01]  /*0cf0*/  LOP3.LUT R0, R0, 0x7f800000, RZ, 0xfc, !PT ;  /* 0x7f80000000007812 */ /* 0x000fe200078efcff */
[----:B------:R-:W-:Y:S06]  /*0d00*/  BRA `(.L_x_22) ;  /* 0x0000000000287947 */ /* 0x000fec0003800000 */
.L_x_20:
[----:B------:R-:W-:Y:S01]  /*0d10*/  IMAD R0, R9, 0x800000, R0 ;  /* 0x0080000009007824 */ /* 0x000fe200078e0200 */
[----:B------:R-:W-:Y:S06]  /*0d20*/  BRA `(.L_x_22) ;  /* 0x0000000000207947 */ /* 0x000fec0003800000 */
.L_x_19:
[----:B------:R-:W-:-:S04]  /*0d30*/  LOP3.LUT R0, R7, 0x80000000, R0, 0x48, !PT ;  /* 0x8000000007007812 */ /* 0x000fc800078e4800 */
[----:B------:R-:W-:Y:S01]  /*0d40*/  LOP3.LUT R0, R0, 0x7f800000, RZ, 0xfc, !PT ;  /* 0x7f80000000007812 */ /* 0x000fe200078efcff */
[----:B------:R-:W-:Y:S06]  /*0d50*/  BRA `(.L_x_22) ;  /* 0x0000000000147947 */ /* 0x000fec0003800000 */
.L_x_18:
[----:B------:R-:W-:Y:S01]  /*0d60*/  LOP3.LUT R0, R7, 0x80000000, R0, 0x48, !PT ;  /* 0x8000000007007812 */ /* 0x000fe200078e4800 */
[----:B------:R-:W-:Y:S06]  /*0d70*/  BRA `(.L_x_22) ;  /* 0x00000000000c7947 */ /* 0x000fec0003800000 */
.L_x_17:
[----:B------:R-:W0:Y:S01]  /*0d80*/  MUFU.RSQ R0, -QNAN ;  /* 0xffc0000000007908 */ /* 0x000e220000001400 */
[----:B------:R-:W-:Y:S05]  /*0d90*/  BRA `(.L_x_22) ;  /* 0x0000000000047947 */ /* 0x000fea0003800000 */
.L_x_16:
[----:B------:R-:W-:-:S07]  /*0da0*/  FADD.FTZ R0, R0, R3 ;  /* 0x0000000300007221 */ /* 0x000fce0000010000 */
.L_x_22:
[----:B------:R-:W-:Y:S02]  /*0db0*/  IMAD.MOV.U32 R6, RZ, RZ, R2 ;  /* 0x000000ffff067224 */ /* 0x000fe400078e0002 */
[----:B------:R-:W-:-:S04]  /*0dc0*/  IMAD.MOV.U32 R7, RZ, RZ, 0x0 ;  /* 0x00000000ff077424 */ /* 0x000fc800078e00ff */
[----:B0-----:R-:W-:Y:S05]  /*0dd0*/  RET.REL.NODEC R6 `(_ZN2gs8training22compute_mean_3d_kernelEPKfPfi) ;  /* 0xfffffff006887950 */ /* 0x001fea0003c3ffff */
.L_x_23:
        /* <DEDUP_REMOVED lines=10> */
.L_x_120:


//--------------------- .text._ZN2gs8training27add_scalar_to_tensor_kernelEPffi --------------------------
	.section	.text._ZN2gs8training27add_scalar_to_tensor_kernelEPffi,"ax",@progbits
	.align	128
        .global         _ZN2gs8training27add_scalar_to_tensor_kernelEPffi
        .type           _ZN2gs8training27add_scalar_to_tensor_kernelEPffi,@function
        .size           _ZN2gs8training27add_scalar_to_tensor_kernelEPffi,(.L_x_129 - _ZN2gs8training27add_scalar_to_tensor_kernelEPffi)
        .other          _ZN2gs8training27add_scalar_to_tensor_kernelEPffi,@"STO_CUDA_ENTRY STV_DEFAULT"
_ZN2gs8training27add_scalar_to_tensor_kernelEPffi:
.text._ZN2gs8training27add_scalar_to_tensor_kernelEPffi:
        /* <DEDUP_REMOVED lines=10> */
[----:B------:R-:W2:Y:S01]  /*00a0*/  LDCU UR6, c[0x0][0x388] ;  /* 0x00007100ff0677ac */ /* 0x000ea20008000800 */
[----:B0-----:R-:W-:-:S05]  /*00b0*/  IMAD.WIDE R2, R5, 0x4, R2 ;  /* 0x0000000405027825 */ /* 0x001fca00078e0202 */
[----:B-1----:R-:W2:Y:S02]  /*00c0*/  LDG.E R0, desc[UR4][R2.64] ;  /* 0x0000000402007981 */ /* 0x002ea4000c1e1900 */
[----:B--2---:R-:W-:-:S05]  /*00d0*/  FADD R5, R0, UR6 ;  /* 0x0000000600057e21 */ /* 0x004fca0008000000 */
[----:B------:R-:W-:Y:S01]  /*00e0*/  STG.E desc[UR4][R2.64], R5 ;  /* 0x0000000502007986 */ /* 0x000fe2000c101904 */
[----:B------:R-:W-:Y:S05]  /*00f0*/  EXIT ;  /* 0x000000000000794d */ /* 0x000fea0003800000 */
.L_x_24:
        /* <DEDUP_REMOVED lines=16> */
.L_x_129:


//--------------------- .text._ZN2gs8training28transform_quaternions_kernelEPfPKfi --------------------------
	.section	.text._ZN2gs8training28transform_quaternions_kernelEPfPKfi,"ax",@progbits
	.align	128
        .global         _ZN2gs8training28transform_quaternions_kernelEPfPKfi
        .type           _ZN2gs8training28transform_quaternions_kernelEPfPKfi,@function
        .size           _ZN2gs8training28transform_quaternions_kernelEPfPKfi,(.L_x_130 - _ZN2gs8training28transform_quaternions_kernelEPfPKfi)
        .other          _ZN2gs8training28transform_quaternions_kernelEPfPKfi,@"STO_CUDA_ENTRY STV_DEFAULT"
_ZN2gs8training28transform_quaternions_kernelEPfPKfi:
.text._ZN2gs8training28transform_quaternions_kernelEPfPKfi:
        /* <DEDUP_REMOVED lines=10> */
[----:B------:R-:W-:-:S06]  /*00a0*/  SHF.L.U32 R7, R0, 0x2, RZ ;  /* 0x0000000200077819 */ /* 0x000fcc00000006ff */
[----:B------:R-:W2:Y:S01]  /*00b0*/  LDC.64 R4, c[0x0][0x388] ;  /* 0x0000e200ff047b82 */ /* 0x000ea20000000a00 */
[----:B0-----:R-:W-:-:S05]  /*00c0*/  IMAD.WIDE R2, R7, 0x4, R2 ;  /* 0x0000000407027825 */ /* 0x001fca00078e0202 */
[----:B-1----:R-:W3:Y:S04]  /*00d0*/  LDG.E R6, desc[UR4][R2.64+0x4] ;  /* 0x0000040402067981 */ /* 0x002ee8000c1e1900 */
[----:B--2---:R-:W3:Y:S04]  /*00e0*/  LDG.E R11, desc[UR4][R4.64+0x4] ;  /* 0x00000404040b7981 */ /* 0x004ee8000c1e1900 */
[----:B------:R-:W2:Y:S04]  /*00f0*/  LDG.E R0, desc[UR4][R2.64] ;  /* 0x0000000402007981 */ /* 0x000ea8000c1e1900 */
[----:B------:R-:W4:Y:S04]  /*0100*/  LDG.E R8, desc[UR4][R2.64+0xc] ;  /* 0x00000c0402087981 */ /* 0x000f28000c1e1900 */
[----:B------:R-:W5:Y:S04]  /*0110*/  LDG.E R7, desc[UR4][R2.64+0x8] ;  /* 0x0000080402077981 */ /* 0x000f68000c1e1900 */
[----:B------:R-:W5:Y:S04]  /*0120*/  LDG.E R9, desc[UR4][R4.64] ;  /* 0x0000000404097981 */ /* 0x000f68000c1e1900 */
[----:B------:R-:W5:Y:S04]  /*0130*/  LDG.E R13, desc[UR4][R4.64+0x8] ;  /* 0x00000804040d7981 */ /* 0x000f68000c1e1900 */
[----:B------:R-:W5:Y:S01]  /*0140*/  LDG.E R15, desc[UR4][R4.64+0xc] ;  /* 0x00000c04040f7981 */ /* 0x000f62000c1e1900 */
[-C--:B---3--:R-:W-:Y:S01]  /*0150*/  FMUL R17, R6, R11.reuse ;  /* 0x0000000b06117220 */ /* 0x088fe20000400000 */
[-C--:B--2---:R-:W-:Y:S01]  /*0160*/  FMUL R19, R0, R11.reuse ;  /* 0x0000000b00137220 */ /* 0x084fe20000400000 */
[-C--:B----4-:R-:W-:Y:S01]  /*0170*/  FMUL R12, R8, R11.reuse ;  /* 0x0000000b080c7220 */ /* 0x090fe20000400000 */
[C---:B-----5:R-:W-:Y:S01]  /*0180*/  FMUL R21, R7.reuse, R11 ;  /* 0x0000000b07157220 */ /* 0x060fe20000400000 */
[-C--:B------:R-:W-:Y:S01]  /*0190*/  FFMA R10, R0, R9.reuse, -R17 ;  /* 0x00000009000a7223 */ /* 0x080fe20000000811 */
[-C--:B------:R-:W-:Y:S01]  /*01a0*/  FFMA R19, R6, R9.reuse, R19 ;  /* 0x0000000906137223 */ /* 0x080fe20000000013 */
[CC--:B------:R-:W-:Y:S01]  /*01b0*/  FFMA R11, R7.reuse, R9.reuse, -R12 ;  /* 0x00000009070b7223 */ /* 0x0c0fe2000000080c */
[C---:B------:R-:W-:Y:S01]  /*01c0*/  FFMA R21, R8.reuse, R9, R21 ;  /* 0x0000000908157223 */ /* 0x040fe20000000015 */
[CC--:B------:R-:W-:Y:S01]  /*01d0*/  FFMA R10, -R7.reuse, R13.reuse, R10 ;  /* 0x0000000d070a7223 */ /* 0x0c0fe2000000010a */
[-C--:B------:R-:W-:Y:S01]  /*01e0*/  FFMA R12, R8, R13.reuse, R19 ;  /* 0x0000000d080c7223 */ /* 0x080fe20000000013 */
[-C--:B------:R-:W-:Y:S01]  /*01f0*/  FFMA R11, R0, R13.reuse, R11 ;  /* 0x0000000d000b7223 */ /* 0x080fe2000000000b */
[----:B------:R-:W-:Y:S01]  /*0200*/  FFMA R21, -R6, R13, R21 ;  /* 0x0000000d06157223 */ /* 0x000fe20000000115 */
[-C--:B------:R-:W-:Y:S01]  /*0210*/  FFMA R5, -R8, R15.reuse, R10 ;  /* 0x0000000f08057223 */ /* 0x080fe2000000010a */
[-C--:B------:R-:W-:Y:S01]  /*0220*/  FFMA R7, -R7, R15.reuse, R12 ;  /* 0x0000000f07077223 */ /* 0x080fe2000000010c */
[-C--:B------:R-:W-:Y:S01]  /*0230*/  FFMA R11, R6, R15.reuse, R11 ;  /* 0x0000000f060b7223 */ /* 0x080fe2000000000b */
[----:B------:R-:W-:-:S02]  /*0240*/  FFMA R21, R0, R15, R21 ;  /* 0x0000000f00157223 */ /* 0x000fc40000000015 */
[----:B------:R-:W-:Y:S04]  /*0250*/  STG.E desc[UR4][R2.64], R5 ;  /* 0x0000000502007986 */ /* 0x000fe8000c101904 */
[----:B------:R-:W-:Y:S04]  /*0260*/  STG.E desc[UR4][R2.64+0x4], R7 ;  /* 0x0000040702007986 */ /* 0x000fe8000c101904 */
[----:B------:R-:W-:Y:S04]  /*0270*/  STG.E desc[UR4][R2.64+0x8], R11 ;  /* 0x0000080b02007986 */ /* 0x000fe8000c101904 */
[----:B------:R-:W-:Y:S01]  /*0280*/  STG.E desc[UR4][R2.64+0xc], R21 ;  /* 0x00000c1502007986 */ /* 0x000fe2000c101904 */
[----:B------:R-:W-:Y:S05]  /*0290*/  EXIT ;  /* 0x000000000000794d */ /* 0x000fea0003800000 */
.L_x_25:
        /* <DEDUP_REMOVED lines=14> */
.L_x_130:


//--------------------- .text._ZN2gs8training26transform_positions_kernelEPfPKfi --------------------------
	.section	.text._ZN2gs8training26transform_positions_kernelEPfPKfi,"ax",@progbits
	.align	128
        .global         _ZN2gs8training26transform_positions_kernelEPfPKfi
        .type           _ZN2gs8training26transform_positions_kernelEPfPKfi,@function
        .size           _ZN2gs8training26transform_positions_kernelEPfPKfi,(.L_x_131 - _ZN2gs8training26transform_positions_kernelEPfPKfi)
        .other          _ZN2gs8training26transform_positions_kernelEPfPKfi,@"STO_CUDA_ENTRY STV_DEFAULT"
_ZN2gs8training26transform_positions_kernelEPfPKfi:
.text._ZN2gs8training26transform_positions_kernelEPfPKfi:
        /* <DEDUP_REMOVED lines=27> */
[----:B------:R-:W5:Y:S01]  /*01b0*/  LDG.E R29, desc[UR4][R4.64+0x2c] ;  /* 0x00002c04041d7981 */ /* 0x000f62000c1e1900 */
[C---:B---3--:R-:W-:Y:S01]  /*01c0*/  FMUL R11, R6.reuse, R11 ;  /* 0x0000000b060b7220 */ /* 0x048fe20000400000 */
[C---:B--2---:R-:W-:Y:S01]  /*01d0*/  FMUL R10, R6.reuse, R17 ;  /* 0x00000011060a7220 */ /* 0x044fe20000400000 */
[----:B----4-:R-:W-:-:S02]  /*01e0*/  FMUL R12, R6, R25 ;  /* 0x00000019060c7220 */ /* 0x010fc40000400000 */
[C---:B-----5:R-:W-:Y:S01]  /*01f0*/  FFMA R6, R0.reuse, R9, R11 ;  /* 0x0000000900067223 */ /* 0x060fe2000000000b */
[C---:B------:R-:W-:Y:S01]  /*0200*/  FFMA R10, R0.reuse, R15, R10 ;  /* 0x0000000f000a7223 */ /* 0x040fe2000000000a */
[----:B------:R-:W-:Y:S02]  /*0210*/  FFMA R12, R0, R23, R12 ;  /* 0x00000017000c7223 */ /* 0x000fe4000000000c */
[C---:B------:R-:W-:Y:S01]  /*0220*/  FFMA R6, R7.reuse, R8, R6 ;  /* 0x0000000807067223 */ /* 0x040fe20000000006 */
[C---:B------:R-:W-:Y:S01]  /*0230*/  FFMA R10, R7.reuse, R19, R10 ;  /* 0x00000013070a7223 */ /* 0x040fe2000000000a */
[----:B------:R-:W-:Y:S02]  /*0240*/  FFMA R12, R7, R27, R12 ;  /* 0x0000001b070c7223 */ /* 0x000fe4000000000c */
[----:B------:R-:W-:Y:S01]  /*0250*/  FADD R13, R6, R13 ;  /* 0x0000000d060d7221 */ /* 0x000fe20000000000 */
[----:B------:R-:W-:Y:S01]  /*0260*/  FADD R21, R10, R21 ;  /* 0x000000150a157221 */ /* 0x000fe20000000000 */
[----:B------:R-:W-:-:S03]  /*0270*/  FADD R29, R12, R29 ;  /* 0x0000001d0c1d7221 */ /* 0x000fc60000000000 */
[----:B------:R-:W-:Y:S04]  /*0280*/  STG.E desc[UR4][R2.64], R13 ;  /* 0x0000000d02007986 */ /* 0x000fe8000c101904 */
[----:B------:R-:W-:Y:S04]  /*0290*/  STG.E desc[UR4][R2.64+0x4], R21 ;  /* 0x0000041502007986 */ /* 0x000fe8000c101904 */
[----:B------:R-:W-:Y:S01]  /*02a0*/  STG.E desc[UR4][R2.64+0x8], R29 ;  /* 0x0000081d02007986 */ /* 0x000fe2000c101904 */
[----:B------:R-:W-:Y:S05]  /*02b0*/  EXIT ;  /* 0x000000000000794d */ /* 0x000fea0003800000 */
.L_x_26:
        /* <DEDUP_REMOVED lines=12> */
.L_x_131:


//--------------------- .text._ZN2gs8training34blend_image_with_background_kernelEPfPKfS3_ii --------------------------
	.section	.text._ZN2gs8training34blend_image_with_background_kernelEPfPKfS3_ii,"ax",@progbits
	.align	128
        .global         _ZN2gs8training34blend_image_with_background_kernelEPfPKfS3_ii
        .type           _ZN2gs8training34blend_image_with_background_kernelEPfPKfS3_ii,@function
        .size           _ZN2gs8training34blend_image_with_background_kernelEPfPKfS3_ii,(.L_x_132 - _ZN2gs8training34blend_image_with_background_kernelEPfPKfS3_ii)
        .other          _ZN2gs8training34blend_image_with_background_kernelEPfPKfS3_ii,@"STO_CUDA_ENTRY STV_DEFAULT"
_ZN2gs8training34blend_image_with_background_kernelEPfPKfS3_ii:
.text._ZN2gs8training34blend_image_with_background_kernelEPfPKfS3_ii:
[----:B------:R-:W-:Y:S01]  /*0000*/  LDC R1, c[0x0][0x37c] ;  /* 0x0000df00ff017b82 */ /* 0x000fe20000000800 */
[----:B------:R-:W0:Y:S07]  /*0010*/  S2R R3, SR_TID.Y ;  /* 0x0000000000037919 */ /* 0x000e2e0000002200 */
[----:B------:R-:W1:Y:S01]  /*0020*/  LDC R11, c[0x0][0x360] ;  /* 0x0000d800ff0b7b82 */ /* 0x000e620000000800 */
[----:B------:R-:W1:Y:S07]  /*0030*/  S2R R2, SR_TID.X ;  /* 0x0000000000027919 */ /* 0x000e6e0000002100 */
[----:B------:R-:W0:Y:S08]  /*0040*/  S2UR UR5, SR_CTAID.Y ;  /* 0x00000000000579c3 */ /* 0x000e300000002600 */
[----:B------:R-:W0:Y:S08]  /*0050*/  LDC R0, c[0x0][0x364] ;  /* 0x0000d900ff007b82 */ /* 0x000e300000000800 */
[----:B------:R-:W1:Y:S08]  /*0060*/  S2UR UR4, SR_CTAID.X ;  /* 0x00000000000479c3 */ /* 0x000e700000002500 */
[----:B------:R-:W2:Y:S01]  /*0070*/  LDC.64 R4, c[0x0][0x398] ;  /* 0x0000e600ff047b82 */ /* 0x000ea20000000a00 */
[----:B0-----:R-:W-:-:S02]  /*0080*/  IMAD R0, R0, UR5, R3 ;  /* 0x0000000500007c24 */ /* 0x001fc4000f8e0203 */
[----:B-1----:R-:W-:-:S03]  /*0090*/  IMAD R11, R11, UR4, R2 ;  /* 0x000000040b0b7c24 */ /* 0x002fc6000f8e0202 */
[----:B--2---:R-:W-:-:S04]  /*00a0*/  ISETP.GE.AND P0, PT, R0, R5, PT ;  /* 0x000000050000720c */ /* 0x004fc80003f06270 */
[----:B------:R-:W-:-:S13]  /*00b0*/  ISETP.GE.OR P0, PT, R11, R4, P0 ;  /* 0x000000040b00720c */ /* 0x000fda0000706670 */
[----:B------:R-:W-:Y:S05]  /*00c0*/  @P0 EXIT ;  /* 0x000000000000094d */ /* 0x000fea0003800000 */
[----:B------:R-:W0:Y:S01]  /*00d0*/  LDC.64 R6, c[0x0][0x388] ;  /* 0x0000e200ff067b82 */ /* 0x000e220000000a00 */
[----:B------:R-:W1:Y:S01]  /*00e0*/  LDCU.64 UR4, c[0x0][0x358] ;  /* 0x00006b00ff0477ac */ /* 0x000e620008000a00 */
[----:B------:R-:W-:-:S06]  /*00f0*/  IMAD R11, R0, R4, R11 ;  /* 0x00000004000b7224 */ /* 0x000fcc00078e020b */
[----:B------:R-:W2:Y:S08]  /*0100*/  LDC.64 R8, c[0x0][0x380] ;  /* 0x0000e000ff087b82 */ /* 0x000eb00000000a00 */
[----:B------:R-:W3:Y:S01]  /*0110*/  LDC.64 R2, c[0x0][0x390] ;  /* 0x0000e400ff027b82 */ /* 0x000ee20000000a00 */
[----:B0-----:R-:W-:-:S06]  /*0120*/  IMAD.WIDE R6, R11, 0x4, R6 ;  /* 0x000000040b067825 */ /* 0x001fcc00078e0206 */
[----:B-1----:R-:W4:Y:S01]  /*0130*/  LDG.E R6, desc[UR4][R6.64] ;  /* 0x0000000406067981 */ /* 0x002f22000c1e1900 */
[----:B--2---:R-:W-:-:S05]  /*0140*/  IMAD.WIDE R8, R11, 0x4, R8 ;  /* 0x000000040b087825 */ /* 0x004fca00078e0208 */
[----:B------:R-:W2:Y:S04]  /*0150*/  LDG.E R13, desc[UR4][R8.64] ;  /* 0x00000004080d7981 */ /* 0x000ea8000c1e1900 */
[----:B---3--:R-:W2:Y:S01]  /*0160*/  LDG.E R10, desc[UR4][R2.64] ;  /* 0x00000004020a7981 */ /* 0x008ea2000c1e1900 */
[----:B------:R-:W-:-:S04]  /*0170*/  IMAD R11, R5, R4, RZ ;  /* 0x00000004050b7224 */ /* 0x000fc800078e02ff */
[----:B------:R-:W-:-:S04]  /*0180*/  IMAD.WIDE R4, R11, 0x4, R8 ;  /* 0x000000040b047825 */ /* 0x000fc800078e0208 */
[----:B----4-:R-:W-:-:S04]  /*0190*/  FADD R0, -R6, 1 ;  /* 0x3f80000006007421 */ /* 0x010fc80000000100 */
[----:B--2---:R-:W-:-:S05]  /*01a0*/  FFMA R13, R0, R10, R13 ;  /* 0x0000000a000d7223 */ /* 0x004fca000000000d */
[----:B------:R-:W-:Y:S04]  /*01b0*/  STG.E desc[UR4][R8.64], R13 ;  /* 0x0000000d08007986 */ /* 0x000fe8000c101904 */
[----:B------:R-:W2:Y:S04]  /*01c0*/  LDG.E R15, desc[UR4][R4.64] ;  /* 0x00000004040f7981 */ /* 0x000ea8000c1e1900 */
[----:B------:R-:W2:Y:S01]  /*01d0*/  LDG.E R10, desc[UR4][R2.64+0x4] ;  /* 0x00000404020a7981 */ /* 0x000ea2000c1e1900 */
[----:B------:R-:W-:-:S04]  /*01e0*/  IMAD.WIDE R6, R11, 0x4, R4 ;  /* 0x000000040b067825 */ /* 0x000fc800078e0204 */
[----:B--2---:R-:W-:-:S05]  /*01f0*/  FFMA R15, R0, R10, R15 ;  /* 0x0000000a000f7223 */ /* 0x004fca000000000f */
[----:B------:R-:W-:Y:S04]  /*0200*/  STG.E desc[UR4][R4.64], R15 ;  /* 0x0000000f04007986 */ /* 0x000fe8000c101904 */
[----:B------:R-:W2:Y:S04]  /*0210*/  LDG.E R10, desc[UR4][R2.64+0x8] ;  /* 0x00000804020a7981 */ /* 0x000ea8000c1e1900 */
[----:B------:R-:W2:Y:S02]  /*0220*/  LDG.E R11, desc[UR4][R6.64] ;  /* 0x00000004060b7981 */ /* 0x000ea4000c1e1900 */
[----:B--2---:R-:W-:-:S05]  /*0230*/  FFMA R11, R0, R10, R11 ;  /* 0x0000000a000b7223 */ /* 0x004fca000000000b */
[----:B------:R-:W-:Y:S01]  /*0240*/  STG.E desc[UR4][R6.64], R11 ;  /* 0x0000000b06007986 */ /* 0x000fe2000c101904 */
[----:B------:R-:W-:Y:S05]  /*0250*/  EXIT ;  /* 0x000000000000794d */ /* 0x000fea0003800000 */
.L_x_27:
        /* <DEDUP_REMOVED lines=10> */
.L_x_132:


//--------------------- .text._ZN2gs8training30compute_sine_background_kernelEPfiiiif --------------------------
	.section	.text._ZN2gs8training30compute_sine_background_kernelEPfiiiif,"ax",@progbits
	.align	128
        .global         _ZN2gs8training30compute_sine_background_kernelEPfiiiif
        .type           _ZN2gs8training30compute_sine_background_kernelEPfiiiif,@function
        .size           _ZN2gs8training30compute_sine_background_kernelEPfiiiif,(.L_x_121 - _ZN2gs8training30compute_sine_background_kernelEPfiiiif)
        .other          _ZN2gs8training30compute_sine_background_kernelEPfiiiif,@"STO_CUDA_ENTRY STV_DEFAULT"
_ZN2gs8training30compute_sine_background_kernelEPfiiiif:
.text._ZN2gs8training30compute_sine_background_kernelEPfiiiif:
[----:B------:R-:W0:Y:S08]  /*0000*/  LDC R1, c[0x0][0x37c] ;  /* 0x0000df00ff017b82 */ /* 0x000e300000000800 */
[----:B------:R-:W1:Y:S01]  /*0010*/  LDC R8, c[0x0][0x38c] ;  /* 0x0000e300ff087b82 */ /* 0x000e620000000800 */
[----:B0-----:R-:W-:Y:S02]  /*0020*/  VIADD R1, R1, 0xffffffe0 ;  /* 0xffffffe001017836 */ /* 0x001fe40000000000 */
[----:B------:R-:W-:Y:S01]  /*0030*/  IMAD.MOV.U32 R7, RZ, RZ, RZ ;  /* 0x000000ffff077224 */ /* 0x000fe200078e00ff */
[----:B-1----:R-:W-:-:S13]  /*0040*/  ISETP.GE.AND P0, PT, R8, 0x1, PT ;  /* 0x000000010800780c */ /* 0x002fda0003f06270 */
[----:B------:R-:W-:Y:S05]  /*0050*/  @!P0 BRA `(.L_x_28) ;  /* 0x0000000000908947 */ /* 0x000fea0003800000 */
[----:B------:R-:W-:Y:S01]  /*0060*/  IABS R5, R8 ;  /* 0x0000000800057213 */ /* 0x000fe20000000000 */
[----:B------:R-:W0:Y:S03]  /*0070*/  LDC R6, c[0x0][0x388] ;  /* 0x0000e200ff067b82 */ /* 0x000e260000000800 */
[----:B------:R-:W1:Y:S08]  /*0080*/  I2F.RP R0, R5 ;  /* 0x0000000500007306 */ /* 0x000e700000209400 */
[----:B-1----:R-:W1:Y:S01]  /*0090*/  MUFU.RCP R0, R0 ;  /* 0x0000000000007308 */ /* 0x002e620000001000 */
[----:B0-----:R-:W-:Y:S01]  /*00a0*/  ISETP.GE.AND P2, PT, R6, RZ, PT ;  /* 0x000000ff0600720c */ /* 0x001fe20003f46270 */
[----:B-1----:R-:W-:-:S06]  /*00b0*/  VIADD R2, R0, 0xffffffe ;  /* 0x0ffffffe00027836 */ /* 0x002fcc0000000000 */
[----:B------:R0:W1:Y:S02]  /*00c0*/  F2I.FTZ.U32.TRUNC.NTZ R3, R2 ;  /* 0x0000000200037305 */ /* 0x000064000021f000 */
[----:B0-----:R-:W-:Y:S02]  /*00d0*/  HFMA2 R2, -RZ, RZ, 0, 0 ;  /* 0x00000000ff027431 */ /* 0x001fe400000001ff */
[----:B-1----:R-:W-:-:S04]  /*00e0*/  IMAD.MOV R4, RZ, RZ, -R3 ;  /* 0x000000ffff047224 */ /* 0x002fc800078e0a03 */
[----:B------:R-:W-:Y:S01]  /*00f0*/  IMAD R7, R4, R5, RZ ;  /* 0x0000000504077224 */ /* 0x000fe200078e02ff */
[----:B------:R-:W-:-:S03]  /*0100*/  IABS R4, R6 ;  /* 0x0000000600047213 */ /* 0x000fc60000000000 */
[----:B------:R-:W-:-:S06]  /*0110*/  IMAD.HI.U32 R3, R3, R7, R2 ;  /* 0x0000000703037227 */ /* 0x000fcc00078e0002 */
[----:B------:R-:W-:-:S04]  /*0120*/  IMAD.HI.U32 R3, R3, R4, RZ ;  /* 0x0000000403037227 */ /* 0x000fc800078e00ff */
[----:B------:R-:W-:-:S04]  /*0130*/  IMAD.MOV R3, RZ, RZ, -R3 ;  /* 0x000000ffff037224 */ /* 0x000fc800078e0a03 */
[----:B------:R-:W-:Y:S01]  /*0140*/  IMAD R0, R5, R3, R4 ;  /* 0x0000000305007224 */ /* 0x000fe200078e0204 */
[----:B------:R-:W-:-:S04]  /*0150*/  I2FP.F32.U32 R3, R8 ;  /* 0x0000000800037245 */ /* 0x000fc80000201000 */
[----:B------:R-:W-:Y:S01]  /*0160*/  ISETP.GT.U32.AND P0, PT, R5, R0, PT ;  /* 0x000000000500720c */ /* 0x000fe20003f04070 */
[----:B------:R-:W0:-:S12]  /*0170*/  MUFU.RCP R4, R3 ;  /* 0x0000000300047308 */ /* 0x000e180000001000 */
[----:B------:R-:W-:Y:S01]  /*0180*/  @!P0 IMAD.IADD R0, R0, 0x1, -R5 ;  /* 0x0000000100008824 */ /* 0x000fe200078e0a05 */
[----:B------:R-:W-:-:S04]  /*0190*/  ISETP.NE.AND P0, PT, R8, RZ, PT ;  /* 0x000000ff0800720c */ /* 0x000fc80003f05270 */
[----:B------:R-:W-:-:S13]  /*01a0*/  ISETP.GT.U32.AND P1, PT, R5, R0, PT ;  /* 0x000000000500720c */ /* 0x000fda0003f24070 */
[----:B------:R-:W-:Y:S02]  /*01b0*/  @!P1 IMAD.IADD R0, R0, 0x1, -R5 ;  /* 0x0000000100009824 */ /* 0x000fe400078e0a05 */
[----:B0-----:R-:W-:Y:S02]  /*01c0*/  FFMA R5, -R3, R4, 1 ;  /* 0x3f80000003057423 */ /* 0x001fe40000000104 */
[----:B------:R-:W-:Y:S01]  /*01d0*/  @!P2 IMAD.MOV R0, RZ, RZ, -R0 ;  /* 0x000000ffff00a224 */ /* 0x000fe200078e0a00 */
[----:B------:R-:W-:Y:S01]  /*01e0*/  @!P0 LOP3.LUT R0, RZ, R8, RZ, 0x33, !PT ;  /* 0x00000008ff008212 */ /* 0x000fe200078e33ff */
[----:B------:R-:W-:-:S03]  /*01f0*/  FFMA R5, R4, R5, R4 ;  /* 0x0000000504057223 */ /* 0x000fc60000000004 */
[----:B------:R-:W-:-:S04]  /*0200*/  I2FP.F32.S32 R2, R0 ;  /* 0x0000000000027245 */ /* 0x000fc80000201400 */
[----:B------:R-:W0:Y:S01]  /*0210*/  FCHK P0, R2, R3 ;  /* 0x0000000302007302 */ /* 0x000e220000000000 */
[----:B------:R-:W-:-:S04]  /*0220*/  FFMA R0, R2, R5, RZ ;  /* 0x0000000502007223 */ /* 0x000fc800000000ff */
[----:B------:R-:W-:-:S04]  /*0230*/  FFMA R4, -R3, R0, R2 ;  /* 0x0000000003047223 */ /* 0x000fc80000000102 */
[----:B------:R-:W-:Y:S01]  /*0240*/  FFMA R0, R5, R4, R0 ;  /* 0x0000000405007223 */ /* 0x000fe20000000000 */
[----:B0-----:R-:W-:Y:S06]  /*0250*/  @!P0 BRA `(.L_x_29) ;  /* 0x00000000000c8947 */ /* 0x001fec0003800000 */
[----:B------:R-:W-:Y:S02]  /*0260*/  MOV R0, R2 ;  /* 0x0000000200007202 */ /* 0x000fe40000000f00 */
[----:B------:R-:W-:-:S07]  /*0270*/  MOV R2, 0x290 ;  /* 0x0000029000027802 */ /* 0x000fce0000000f00 */
[----:B------:R-:W-:Y:S05]  /*0280*/  CALL.REL.NOINC `($__internal_2_$__cuda_sm3x_div_rn_noftz_f32_slowpath) ;  /* 0x0000001800507944 */ /* 0x000fea0003c00000 */
.L_x_29:
[----:B------:R-:W-:-:S07]  /*0290*/  FFMA R7, R0, 6.2831854820251464844, RZ ;  /* 0x40c90fdb00077823 */ /* 0x000fce00000000ff */
.L_x_28:
[----:B------:R-:W0:Y:S01]  /*02a0*/  LDC R8, c[0x0][0x390] ;  /* 0x0000e400ff087b82 */ /* 0x000e220000000800 */
[----:B------:R-:W-:Y:S01]  /*02b0*/  IMAD.MOV.U32 R11, RZ, RZ, 0x40060a92 ;  /* 0x40060a92ff0b7424 */ /* 0x000fe200078e00ff */
[----:B0-----:R-:W-:-:S13]  /*02c0*/  ISETP.GE.AND P0, PT, R8, 0x1, PT ;  /* 0x000000010800780c */ /* 0x001fda0003f06270 */
        /* <DEDUP_REMOVED lines=8> */
[----:B0-----:R-:W-:Y:S02]  /*0350*/  IMAD.MOV.U32 R2, RZ, RZ, RZ ;  /* 0x000000ffff027224 */ /* 0x001fe400078e00ff */
[----:B-1----:R-:W-:-:S04]  /*0360*/  IMAD.MOV R6, RZ, RZ, -R3 ;  /* 0x000000ffff067224 */ /* 0x002fc800078e0a03 */
[----:B------:R-:W-:Y:S01]  /*0370*/  IMAD R9, R6, R5, RZ ;  /* 0x0000000506097224 */ /* 0x000fe200078e02ff */
[----:B------:R-:W-:-:S03]  /*0380*/  IABS R6, R4 ;  /* 0x0000000400067213 */ /* 0x000fc60000000000 */
[----:B------:R-:W-:-:S06]  /*0390*/  IMAD.HI.U32 R3, R3, R9, R2 ;  /* 0x0000000903037227 */ /* 0x000fcc00078e0002 */
[----:B------:R-:W-:-:S05]  /*03a0*/  IMAD.HI.U32 R3, R3, R6, RZ ;  /* 0x0000000603037227 */ /* 0x000fca00078e00ff */
[----:B------:R-:W-:Y:S02]  /*03b0*/  IADD3 R0, PT, PT, -R3, RZ, RZ ;  /* 0x000000ff03007210 */ /* 0x000fe40007ffe1ff */
[----:B------:R-:W-:-:S03]  /*03c0*/  I2FP.F32.U32 R3, R8 ;  /* 0x0000000800037245 */ /* 0x000fc60000201000 */
[C---:B------:R-:W-:Y:S01]  /*03d0*/  IMAD R0, R5.reuse, R0, R6 ;  /* 0x0000000005007224 */ /* 0x040fe200078e0206 */
[----:B------:R-:W0:Y:S04]  /*03e0*/  MUFU.RCP R2, R3 ;  /* 0x0000000300027308 */ /* 0x000e280000001000 */
[----:B------:R-:W-:-:S13]  /*03f0*/  ISETP.GT.U32.AND P0, PT, R5, R0, PT ;  /* 0x000000000500720c */ /* 0x000fda0003f04070 */
        /* <DEDUP_REMOVED lines=14> */
[----:B------:R-:W-:-:S07]  /*04e0*/  MOV R2, 0x500 ;  /* 0x0000050000027802 */ /* 0x000fce0000000f00 */
[----:B------:R-:W-:Y:S05]  /*04f0*/  CALL.REL.NOINC `($__internal_2_$__cuda_sm3x_div_rn_noftz_f32_slowpath) ;  /* 0x0000001400b47944 */ /* 0x000fea0003c00000 */
[----:B------:R-:W-:-:S07]  /*0500*/  IMAD.MOV.U32 R2, RZ, RZ, R0 ;  /* 0x000000ffff027224 */ /* 0x000fce00078e0000 */
.L_x_31:
[----:B------:R-:W-:-:S05]  /*0510*/  MOV R11, 0x40060a92 ;  /* 0x40060a92000b7802 */ /* 0x000fca0000000f00 */
[----:B------:R-:W-:-:S07]  /*0520*/  FFMA R11, R2, 6.2831854820251464844, R11 ;  /* 0x40c90fdb020b7823 */ /* 0x000fce000000000b */
.L_x_30:
        /* <DEDUP_REMOVED lines=39> */
.L_x_33:
[----:B------:R-:W-:-:S05]  /*07a0*/  HFMA2 R0, -RZ, RZ, 2.26171875, 0.0002005100250244140625 ;  /* 0x40860a92ff007431 */ /* 0x000fca00000001ff */
[----:B------:R-:W-:-:S07]  /*07b0*/  FFMA R5, R5, 6.2831854820251464844, R0 ;  /* 0x40c90fdb05057823 */ /* 0x000fce0000000000 */
.L_x_32:
[C---:B------:R-:W-:Y:S01]  /*07c0*/  FMUL R0, R7.reuse, 0.63661974668502807617 ;  /* 0x3f22f98307007820 */ /* 0x040fe20000400000 */
[----:B------:R-:W-:Y:S01]  /*07d0*/  FSETP.GE.AND P0, PT, |R7|, 105615, PT ;  /* 0x47ce47800700780b */ /* 0x000fe20003f06200 */
[----:B------:R-:W0:Y:S04]  /*07e0*/  LDCU.64 UR6, c[0x0][0x358] ;  /* 0x00006b00ff0677ac */ /* 0x000e280008000a00 */
[----:B------:R-:W1:Y:S02]  /*07f0*/  F2I.NTZ R0, R0 ;  /* 0x0000000000007305 */ /* 0x000e640000203100 */
[----:B-1----:R-:W-:-:S05]  /*0800*/  I2FP.F32.S32 R2, R0 ;  /* 0x0000000000027245 */ /* 0x002fca0000201400 */
[----:B------:R-:W-:-:S04]  /*0810*/  FFMA R3, R2, -1.5707962512969970703, R7 ;  /* 0xbfc90fda02037823 */ /* 0x000fc80000000007 */
[----:B------:R-:W-:-:S04]  /*0820*/  FFMA R3, R2, -7.5497894158615963534e-08, R3 ;  /* 0xb3a2216802037823 */ /* 0x000fc80000000003 */
[----:B------:R-:W-:Y:S01]  /*0830*/  FFMA R2, R2, -5.3903029534742383927e-15, R3 ;  /* 0xa7c234c502027823 */ /* 0x000fe20000000003 */
[----:B0-----:R-:W-:Y:S06]  /*0840*/  @!P0 BRA `(.L_x_34) ;  /* 0x0000000000dc8947 */ /* 0x001fec0003800000 */
[----:B------:R-:W-:-:S13]  /*0850*/  FSETP.NEU.AND P0, PT, |R7|, +INF , PT ;  /* 0x7f8000000700780b */ /* 0x000fda0003f0d200 */
[----:B------:R-:W-:Y:S01]  /*0860*/  @!P0 FMUL R2, RZ, R7 ;  /* 0x00000007ff028220 */ /* 0x000fe20000400000 */
[----:B------:R-:W-:Y:S01]  /*0870*/  @!P0 IMAD.MOV.U32 R0, RZ, RZ, RZ ;  /* 0x000000ffff008224 */ /* 0x000fe200078e00ff */
[----:B------:R-:W-:Y:S06]  /*0880*/  @!P0 BRA `(.L_x_34) ;  /* 0x0000000000cc8947 */ /* 0x000fec0003800000 */
[----:B------:R-:W-:Y:S01]  /*0890*/  IMAD.SHL.U32 R2, R7, 0x100, RZ ;  /* 0x0000010007027824 */ /* 0x000fe200078e00ff */
[----:B------:R-:W-:Y:S01]  /*08a0*/  MOV R0, R1 ;  /* 0x0000000100007202 */ /* 0x000fe20000000f00 */
[----:B------:R-:W-:Y:S01]  /*08b0*/  IMAD.MOV.U32 R6, RZ, RZ, RZ ;  /* 0x000000ffff067224 */ /* 0x000fe200078e00ff */
[----:B------:R-:W0:Y:S01]  /*08c0*/  LDCU.64 UR8, c[0x4][0x140] ;  /* 0x01002800ff0877ac */ /* 0x000e220008000a00 */
[----:B------:R-:W-:Y:S01]  /*08d0*/  IMAD.MOV.U32 R15, RZ, RZ, RZ ;  /* 0x000000ffff0f7224 */ /* 0x000fe200078e00ff */
[----:B------:R-:W-:Y:S01]  /*08e0*/  LOP3.LUT R17, R2, 0x80000000, RZ, 0xfc, !PT ;  /* 0x8000000002117812 */ /* 0x000fe200078efcff */
[----:B------:R-:W-:-:S06]  /*08f0*/  UMOV UR4, URZ ;  /* 0x000000ff00047c82 */ /* 0x000fcc0008000000 */
.L_x_35:
[----:B0-----:R-:W-:Y:S02]  /*0900*/  IMAD.U32 R8, RZ, RZ, UR8 ;  /* 0x00000008ff087e24 */ /* 0x001fe4000f8e00ff */
[----:B------:R-:W-:-:S05]  /*0910*/  IMAD.U32 R9, RZ, RZ, UR9 ;  /* 0x00000009ff097e24 */ /* 0x000fca000f8e00ff */
[----:B------:R-:W2:Y:S01]  /*0920*/  LDG.E.CONSTANT R2, desc[UR6][R8.64] ;  /* 0x0000000608027981 */ /* 0x000ea2000c1e9900 */
[----:B------:R-:W-:Y:S02]  /*0930*/  UIADD3 UR8, UP0, UPT, UR8, 0x4, URZ ;  /* 0x0000000408087890 */ /* 0x000fe4000ff1e0ff */
[----:B------:R-:W-:Y:S02]  /*0940*/  UIADD3 UR4, UPT, UPT, UR4, 0x1, URZ ;  /* 0x0000000104047890 */ /* 0x000fe4000fffe0ff */
[----:B------:R-:W-:Y:S02]  /*0950*/  UIADD3.X UR9, UPT, UPT, URZ, UR9, URZ, UP0, !UPT ;  /* 0x00000009ff097290 */ /* 0x000fe400087fe4ff */
[----:B------:R-:W-:Y:S01]  /*0960*/  UISETP.NE.AND UP0, UPT, UR4, 0x6, UPT ;  /* 0x000000060400788c */ /* 0x000fe2000bf05270 */
[----:B--2---:R-:W-:-:S03]  /*0970*/  IMAD.WIDE.U32 R2, R2, R17, RZ ;  /* 0x0000001102027225 */ /* 0x004fc600078e00ff */
[----:B------:R-:W-:-:S05]  /*0980*/  IADD3 R13, P0, PT, R2, R6, RZ ;  /* 0x00000006020d7210 */ /* 0x000fca0007f1e0ff */
[----:B------:R0:W-:Y:S01]  /*0990*/  STL [R0], R13 ;  /* 0x0000000d00007387 */ /* 0x0001e20000100800 */
[----:B------:R-:W-:Y:S02]  /*09a0*/  IMAD.X R6, R3, 0x1, R15, P0 ;  /* 0x0000000103067824 */ /* 0x000fe400000e060f */
[----:B0-----:R-:W-:Y:S01]  /*09b0*/  VIADD R0, R0, 0x4 ;  /* 0x0000000400007836 */ /* 0x001fe20000000000 */
[----:B------:R-:W-:Y:S06]  /*09c0*/  BRA.U UP0, `(.L_x_35) ;  /* 0xfffffffd00cc7547 */ /* 0x000fec000b83ffff */
[----:B------:R-:W-:Y:S01]  /*09d0*/  SHF.R.U32.HI R4, RZ, 0x17, R7 ;  /* 0x00000017ff047819 */ /* 0x000fe20000011607 */
[----:B------:R0:W-:Y:S03]  /*09e0*/  STL [R1+0x18], R6 ;  /* 0x0000180601007387 */ /* 0x0001e60000100800 */
[C---:B------:R-:W-:Y:S02]  /*09f0*/  LOP3.LUT R0, R4.reuse, 0xe0, RZ, 0xc0, !PT ;  /* 0x000000e004007812 */ /* 0x040fe400078ec0ff */
[----:B------:R-:W-:Y:S02]  /*0a00*/  LOP3.LUT P0, RZ, R4, 0x1f, RZ, 0xc0, !PT ;  /* 0x0000001f04ff7812 */ /* 0x000fe4000780c0ff */
[----:B------:R-:W-:-:S04]  /*0a10*/  IADD3 R0, PT, PT, R0, -0x80, RZ ;  /* 0xffffff8000007810 */ /* 0x000fc80007ffe0ff */
[----:B------:R-:W-:-:S05]  /*0a20*/  SHF.R.U32.HI R0, RZ, 0x5, R0 ;  /* 0x00000005ff007819 */ /* 0x000fca0000011600 */
[----:B------:R-:W-:-:S05]  /*0a30*/  IMAD R10, R0, -0x4, R1 ;  /* 0xfffffffc000a7824 */ /* 0x000fca00078e0201 */
[----:B------:R-:W2:Y:S04]  /*0a40*/  LDL R0, [R10+0x18] ;  /* 0x000018000a007983 */ /* 0x000ea80000100800 */
[----:B------:R-:W2:Y:S04]  /*0a50*/  LDL R3, [R10+0x14] ;  /* 0x000014000a037983 */ /* 0x000ea80000100800 */
[----:B------:R-:W3:Y:S01]  /*0a60*/  @P0 LDL R2, [R10+0x10] ;  /* 0x000010000a020983 */ /* 0x000ee20000100800 */
[----:B------:R-:W-:Y:S01]  /*0a70*/  LOP3.LUT R4, R4, 0x1f, RZ, 0xc0, !PT ;  /* 0x0000001f04047812 */ /* 0x000fe200078ec0ff */
[----:B------:R-:W-:Y:S01]  /*0a80*/  UMOV UR4, 0x54442d19 ;  /* 0x54442d1900047882 */ /* 0x000fe20000000000 */
[----:B------:R-:W-:-:S02]  /*0a90*/  UMOV UR5, 0x3bf921fb ;  /* 0x3bf921fb00057882 */ /* 0x000fc40000000000 */
[-C--:B--2---:R-:W-:Y:S02]  /*0aa0*/  @P0 SHF.L.W.U32.HI R0, R3, R4.reuse, R0 ;  /* 0x0000000403000219 */ /* 0x084fe40000010e00 */
[----:B---3--:R-:W-:Y:S02]  /*0ab0*/  @P0 SHF.L.W.U32.HI R3, R2, R4, R3 ;  /* 0x0000000402030219 */ /* 0x008fe40000010e03 */
[----:B------:R-:W-:Y:S02]  /*0ac0*/  ISETP.GE.AND P0, PT, R7, RZ, PT ;  /* 0x000000ff0700720c */ /* 0x000fe40003f06270 */
[C---:B------:R-:W-:Y:S01]  /*0ad0*/  SHF.L.W.U32.HI R2, R3.reuse, 0x2, R0 ;  /* 0x0000000203027819 */ /* 0x040fe20000010e00 */
[----:B------:R-:W-:-:S03]  /*0ae0*/  IMAD.SHL.U32 R3, R3, 0x4, RZ ;  /* 0x0000000403037824 */ /* 0x000fc600078e00ff */
[----:B------:R-:W-:Y:S02]  /*0af0*/  SHF.R.S32.HI R4, RZ, 0x1f, R2 ;  /* 0x0000001fff047819 */ /* 0x000fe40000011402 */
[----:B------:R-:W-:Y:S02]  /*0b00*/  LOP3.LUT R7, R2, R7, RZ, 0x3c, !PT ;  /* 0x0000000702077212 */ /* 0x000fe400078e3cff */
[C---:B------:R-:W-:Y:S02]  /*0b10*/  LOP3.LUT R8, R4.reuse, R3, RZ, 0x3c, !PT ;  /* 0x0000000304087212 */ /* 0x040fe400078e3cff */
[----:B------:R-:W-:Y:S02]  /*0b20*/  LOP3.LUT R9, R4, R2, RZ, 0x3c, !PT ;  /* 0x0000000204097212 */ /* 0x000fe400078e3cff */
[----:B------:R-:W-:Y:S02]  /*0b30*/  SHF.R.U32.HI R3, RZ, 0x1e, R0 ;  /* 0x0000001eff037819 */ /* 0x000fe40000011600 */
[----:B------:R-:W-:-:S02]  /*0b40*/  ISETP.GE.AND P1, PT, R7, RZ, PT ;  /* 0x000000ff0700720c */ /* 0x000fc40003f26270 */
[----:B------:R-:W1:Y:S01]  /*0b50*/  I2F.F64.S64 R8, R8 ;  /* 0x0000000800087312 */ /* 0x000e620000301c00 */
[----:B------:R-:W-:-:S05]  /*0b60*/  LEA.HI R0, R2, R3, RZ, 0x1 ;  /* 0x0000000302007211 */ /* 0x000fca00078f08ff */
[----:B------:R-:W-:-:S04]  /*0b70*/  IMAD.MOV R2, RZ, RZ, -R0 ;  /* 0x000000ffff027224 */ /* 0x000fc800078e0a00 */
[----:B------:R-:W-:Y:S01]  /*0b80*/  @!P0 IMAD.MOV.U32 R0, RZ, RZ, R2 ;  /* 0x000000ffff008224 */ /* 0x000fe200078e0002 */
[----:B-1----:R-:W-:-:S10]  /*0b90*/  DMUL R12, R8, UR4 ;  /* 0x00000004080c7c28 */ /* 0x002fd40008000000 */
[----:B------:R-:W1:Y:S02]  /*0ba0*/  F2F.F32.F64 R12, R12 ;  /* 0x0000000c000c7310 */ /* 0x000e640000301000 */
[----:B01----:R-:W-:-:S07]  /*0bb0*/  FSEL R2, -R12, R12, !P1 ;  /* 0x0000000c0c027208 */ /* 0x003fce0004800100 */
.L_x_34:
[----:B------:R-:W-:Y:S02]  /*0bc0*/  IMAD.MOV.U32 R10, RZ, RZ, 0x37cbac00 ;  /* 0x37cbac00ff0a7424 */ /* 0x000fe400078e00ff */
[----:B------:R-:W-:Y:S01]  /*0bd0*/  FMUL R3, R2, R2 ;  /* 0x0000000202037220 */ /* 0x000fe20000400000 */
[----:B------:R-:W-:Y:S01]  /*0be0*/  LOP3.LUT R6, R0, 0x1, RZ, 0xc0, !PT ;  /* 0x0000000100067812 */ /* 0x000fe200078ec0ff */
[----:B------:R-:W-:Y:S01]  /*0bf0*/  IMAD.MOV.U32 R13, RZ, RZ, 0x3effffff ;  /* 0x3effffffff0d7424 */ /* 0x000fe200078e00ff */
[----:B------:R-:W-:Y:S01]  /*0c00*/  MOV R12, 0x3d2aaabb ;  /* 0x3d2aaabb000c7802 */ /* 0x000fe20000000f00 */
[----:B------:R-:W-:Y:S01]  /*0c10*/  FFMA R4, R3, R10, -0.0013887860113754868507 ;  /* 0xbab607ed03047423 */ /* 0x000fe2000000000a */
[----:B------:R-:W-:Y:S02]  /*0c20*/  ISETP.NE.U32.AND P0, PT, R6, 0x1, PT ;  /* 0x000000010600780c */ /* 0x000fe40003f05070 */
[----:B------:R-:W-:Y:S02]  /*0c30*/  LOP3.LUT P1, RZ, R0, 0x2, RZ, 0xc0, !PT ;  /* 0x0000000200ff7812 */ /* 0x000fe4000782c0ff */
[----:B------:R-:W-:-:S02]  /*0c40*/  FSEL R4, R4, -0.00019574658654164522886, !P0 ;  /* 0xb94d415304047808 */ /* 0x000fc40004000000 */
[----:B------:R-:W-:Y:S02]  /*0c50*/  FSEL R6, R12, 0.0083327032625675201416, !P0 ;  /* 0x3c0885e40c067808 */ /* 0x000fe40004000000 */
[----:B------:R-:W-:Y:S02]  /*0c60*/  FSEL R9, -R13, -0.16666662693023681641, !P0 ;  /* 0xbe2aaaa80d097808 */ /* 0x000fe40004000100 */
[----:B------:R-:W-:Y:S01]  /*0c70*/  FSEL R0, R2, 1, P0 ;  /* 0x3f80000002007808 */ /* 0x000fe20000000000 */
[----:B------:R-:W-:Y:S01]  /*0c80*/  FFMA R4, R3, R4, R6 ;  /* 0x0000000403047223 */ /* 0x000fe20000000006 */
[C---:B------:R-:W-:Y:S01]  /*0c90*/  FMUL R2, R11.reuse, 0.63661974668502807617 ;  /* 0x3f22f9830b027820 */ /* 0x040fe20000400000 */
[----:B------:R-:W0:Y:S01]  /*0ca0*/  LDC.64 R6, c[0x0][0x380] ;  /* 0x0000e000ff067b82 */ /* 0x000e220000000a00 */
[----:B------:R-:W-:Y:S01]  /*0cb0*/  FSETP.GE.AND P0, PT, |R11|, 105615, PT ;  /* 0x47ce47800b00780b */ /* 0x000fe20003f06200 */
[C---:B------:R-:W-:Y:S01]  /*0cc0*/  FFMA R4, R3.reuse, R4, R9 ;  /* 0x0000000403047223 */ /* 0x040fe20000000009 */
[----:B------:R-:W-:-:S02]  /*0cd0*/  FFMA R3, R3, R0, RZ ;  /* 0x0000000003037223 */ /* 0x000fc400000000ff */
[----:B------:R-:W1:Y:S02]  /*0ce0*/  F2I.NTZ R2, R2 ;  /* 0x0000000200027305 */ /* 0x000e640000203100 */
[----:B------:R-:W-:-:S04]  /*0cf0*/  FFMA R0, R3, R4, R0 ;  /* 0x0000000403007223 */ /* 0x000fc80000000000 */
[----:B------:R-:W-:-:S04]  /*0d00*/  @P1 FADD R0, RZ, -R0 ;  /* 0x80000000ff001221 */ /* 0x000fc80000000000 */
[----:B------:R-:W-:-:S04]  /*0d10*/  FADD R9, R0, 1 ;  /* 0x3f80000000097421 */ /* 0x000fc80000000000 */
[----:B------:R-:W-:Y:S01]  /*0d20*/  FMUL R9, R9, 0.5 ;  /* 0x3f00000009097820 */ /* 0x000fe20000400000 */
[----:B-1----:R-:W-:-:S04]  /*0d30*/  I2FP.F32.S32 R0, R2 ;  /* 0x0000000200007245 */ /* 0x002fc80000201400 */
[----:B0-----:R0:W-:Y:S01]  /*0d40*/  STG.E desc[UR6][R6.64], R9 ;  /* 0x0000000906007986 */ /* 0x0011e2000c101906 */
[----:B------:R-:W-:-:S04]  /*0d50*/  FFMA R3, R0, -1.5707962512969970703, R11 ;  /* 0xbfc90fda00037823 */ /* 0x000fc8000000000b */
[----:B------:R-:W-:-:S04]  /*0d60*/  FFMA R3, R0, -7.5497894158615963534e-08, R3 ;  /* 0xb3a2216800037823 */ /* 0x000fc80000000003 */
[----:B------:R-:W-:Y:S01]  /*0d70*/  FFMA R0, R0, -5.3903029534742383927e-15, R3 ;  /* 0xa7c234c500007823 */ /* 0x000fe20000000003 */
[----:B------:R-:W-:Y:S06]  /*0d80*/  @!P0 BRA `(.L_x_36) ;  /* 0x0000000000dc8947 */ /* 0x000fec0003800000 */
[----:B------:R-:W-:-:S13]  /*0d90*/  FSETP.NEU.AND P0, PT, |R11|, +INF , PT ;  /* 0x7f8000000b00780b */ /* 0x000fda0003f0d200 */
[----:B------:R-:W-:Y:S01]  /*0da0*/  @!P0 FMUL R0, RZ, R11 ;  /* 0x0000000bff008220 */ /* 0x000fe20000400000 */
[----:B------:R-:W-:Y:S01]  /*0db0*/  @!P0 IMAD.MOV.U32 R2, RZ, RZ, RZ ;  /* 0x000000ffff028224 */ /* 0x000fe200078e00ff */
[----:B------:R-:W-:Y:S06]  /*0dc0*/  @!P0 BRA `(.L_x_36) ;  /* 0x0000000000cc8947 */ /* 0x000fec0003800000 */
[----:B------:R-:W-:Y:S01]  /*0dd0*/  IMAD.SHL.U32 R2, R11, 0x100, RZ ;  /* 0x000001000b027824 */ /* 0x000fe200078e00ff */
[----:B------:R-:W-:Y:S01]  /*0de0*/  MOV R19, RZ ;  /* 0x000000ff00137202 */ /* 0x000fe20000000f00 */
[----:B------:R-:W-:Y:S01]  /*0df0*/  IMAD.MOV.U32 R8, RZ, RZ, RZ ;  /* 0x000000ffff087224 */ /* 0x000fe200078e00ff */
[----:B------:R-:W1:Y:S01]  /*0e00*/  LDCU.64 UR8, c[0x4][0x140] ;  /* 0x01002800ff0877ac */ /* 0x000e620008000a00 */
[----:B------:R-:W-:Y:S01]  /*0e10*/  IMAD.MOV.U32 R0, RZ, RZ, R1 ;  /* 0x000000ffff007224 */ /* 0x000fe200078e0001 */
[----:B------:R-:W-:Y:S01]  /*0e20*/  LOP3.LUT R21, R2, 0x80000000, RZ, 0xfc, !PT ;  /* 0x8000000002157812 */ /* 0x000fe200078efcff */
[----:B------:R-:W-:-:S06]  /*0e30*/  UMOV UR4, URZ ;  /* 0x000000ff00047c82 */ /* 0x000fcc0008000000 */
.L_x_37:
[----:B-1----:R-:W-:Y:S02]  /*0e40*/  IMAD.U32 R14, RZ, RZ, UR8 ;  /* 0x00000008ff0e7e24 */ /* 0x002fe4000f8e00ff */
        /* <DEDUP_REMOVED lines=9> */
[----:B------:R-:W-:Y:S01]  /*0ee0*/  IMAD.X R8, R3, 0x1, R19, P0 ;  /* 0x0000000103087824 */ /* 0x000fe200000e0613 */
[----:B-1----:R-:W-:Y:S01]  /*0ef0*/  IADD3 R0, PT, PT, R0, 0x4, RZ ;  /* 0x0000000400007810 */ /* 0x002fe20007ffe0ff */
[----:B------:R-:W-:Y:S06]  /*0f00*/  BRA.U UP0, `(.L_x_37) ;  /* 0xfffffffd00cc7547 */ /* 0x000fec000b83ffff */
[----:B------:R-:W-:Y:S01]  /*0f10*/  SHF.R.U32.HI R4, RZ, 0x17, R11 ;  /* 0x00000017ff047819 */ /* 0x000fe2000001160b */
[----:B------:R1:W-:Y:S03]  /*0f20*/  STL [R1+0x18], R8 ;  /* 0x0000180801007387 */ /* 0x0003e60000100800 */
[C---:B------:R-:W-:Y:S02]  /*0f30*/  LOP3.LUT R0, R4.reuse, 0xe0, RZ, 0xc0, !PT ;  /* 0x000000e004007812 */ /* 0x040fe400078ec0ff */
[----:B------:R-:W-:-:S03]  /*0f40*/  LOP3.LUT P0, RZ, R4, 0x1f, RZ, 0xc0, !PT ;  /* 0x0000001f04ff7812 */ /* 0x000fc6000780c0ff */
[----:B------:R-:W-:-:S05]  /*0f50*/  VIADD R0, R0, 0xffffff80 ;  /* 0xffffff8000007836 */ /* 0x000fca0000000000 */
        /* <DEDUP_REMOVED lines=19> */
[----:B------:R-:W2:Y:S01]  /*1090*/  I2F.F64.S64 R14, R14 ;  /* 0x0000000e000e7312 */ /* 0x000ea20000301c00 */
[----:B------:R-:W-:-:S05]  /*10a0*/  LEA.HI R2, R2, R3, RZ, 0x1 ;  /* 0x0000000302027211 */ /* 0x000fca00078f08ff */
[----:B------:R-:W-:-:S04]  /*10b0*/  IMAD.MOV R0, RZ, RZ, -R2 ;  /* 0x000000ffff007224 */ /* 0x000fc800078e0a02 */
[----:B------:R-:W-:Y:S01]  /*10c0*/  @!P0 IMAD.MOV.U32 R2, RZ, RZ, R0 ;  /* 0x000000ffff028224 */ /* 0x000fe200078e0000 */
[----:B--2---:R-:W-:-:S10]  /*10d0*/  DMUL R16, R14, UR4 ;  /* 0x000000040e107c28 */ /* 0x004fd40008000000 */
[----:B------:R-:W2:Y:S02]  /*10e0*/  F2F.F32.F64 R16, R16 ;  /* 0x0000001000107310 */ /* 0x000ea40000301000 */
[----:B-12---:R-:W-:-:S07]  /*10f0*/  FSEL R0, -R16, R16, !P1 ;  /* 0x0000001010007208 */ /* 0x006fce0004800100 */
.L_x_36:
[----:B------:R-:W-:Y:S01]  /*1100*/  FMUL R3, R0, R0 ;  /* 0x0000000000037220 */ /* 0x000fe20000400000 */
[C---:B------:R-:W-:Y:S02]  /*1110*/  LOP3.LUT R8, R2.reuse, 0x1, RZ, 0xc0, !PT ;  /* 0x0000000102087812 */ /* 0x040fe400078ec0ff */
[----:B------:R-:W-:Y:S01]  /*1120*/  LOP3.LUT P1, RZ, R2, 0x2, RZ, 0xc0, !PT ;  /* 0x0000000202ff7812 */ /* 0x000fe2000782c0ff */
[----:B------:R-:W-:Y:S01]  /*1130*/  FFMA R4, R3, R10, -0.0013887860113754868507 ;  /* 0xbab607ed03047423 */ /* 0x000fe2000000000a */
[----:B------:R-:W-:Y:S01]  /*1140*/  ISETP.NE.U32.AND P0, PT, R8, 0x1, PT ;  /* 0x000000010800780c */ /* 0x000fe20003f05070 */
[----:B------:R-:W-:-:S03]  /*1150*/  FMUL R2, R5, 0.63661974668502807617 ;  /* 0x3f22f98305027820 */ /* 0x000fc60000400000 */
[----:B------:R-:W-:Y:S02]  /*1160*/  FSEL R4, R4, -0.00019574658654164522886, !P0 ;  /* 0xb94d415304047808 */ /* 0x000fe40004000000 */
[----:B------:R-:W-:Y:S01]  /*1170*/  FSEL R8, R12, 0.0083327032625675201416, !P0 ;  /* 0x3c0885e40c087808 */ /* 0x000fe20004000000 */
[----:B------:R-:W1:Y:S01]  /*1180*/  F2I.NTZ R2, R2 ;  /* 0x0000000200027305 */ /* 0x000e620000203100 */
[----:B------:R-:W-:Y:S02]  /*1190*/  FSEL R0, R0, 1, P0 ;  /* 0x3f80000000007808 */ /* 0x000fe40000000000 */
[----:B------:R-:W-:Y:S01]  /*11a0*/  FSEL R15, -R13, -0.16666662693023681641, !P0 ;  /* 0xbe2aaaa80d0f7808 */ /* 0x000fe20004000100 */
[----:B------:R-:W-:Y:S01]  /*11b0*/  FFMA R4, R3, R4, R8 ;  /* 0x0000000403047223 */ /* 0x000fe20000000008 */
[----:B------:R-:W-:Y:S01]  /*11c0*/  FSETP.GE.AND P0, PT, |R5|, 105615, PT ;  /* 0x47ce47800500780b */ /* 0x000fe20003f06200 */
[C---:B------:R-:W-:Y:S02]  /*11d0*/  FFMA R11, R3.reuse, R0, RZ ;  /* 0x00000000030b7223 */ /* 0x040fe400000000ff */
[----:B------:R-:W-:-:S04]  /*11e0*/  FFMA R4, R3, R4, R15 ;  /* 0x0000000403047223 */ /* 0x000fc8000000000f */
[----:B------:R-:W-:-:S04]  /*11f0*/  FFMA R0, R11, R4, R0 ;  /* 0x000000040b007223 */ /* 0x000fc80000000000 */
[----:B------:R-:W-:-:S04]  /*1200*/  @P1 FADD R0, RZ, -R0 ;  /* 0x80000000ff001221 */ /* 0x000fc80000000000 */
[----:B------:R-:W-:Y:S01]  /*1210*/  FADD R11, R0, 1 ;  /* 0x3f800000000b7421 */ /* 0x000fe20000000000 */
[----:B-1----:R-:W-:-:S03]  /*1220*/  I2FP.F32.S32 R0, R2 ;  /* 0x0000000200007245 */ /* 0x002fc60000201400 */
[----:B------:R-:W-:Y:S02]  /*1230*/  FMUL R11, R11, 0.5 ;  /* 0x3f0000000b0b7820 */ /* 0x000fe40000400000 */
[----:B------:R-:W-:-:S03]  /*1240*/  FFMA R3, R0, -1.5707962512969970703, R5 ;  /* 0xbfc90fda00037823 */ /* 0x000fc60000000005 */
[----:B------:R1:W-:Y:S01]  /*1250*/  STG.E desc[UR6][R6.64+0x4], R11 ;  /* 0x0000040b06007986 */ /* 0x0003e2000c101906 */
[----:B------:R-:W-:-:S04]  /*1260*/  FFMA R3, R0, -7.5497894158615963534e-08, R3 ;  /* 0xb3a2216800037823 */ /* 0x000fc80000000003 */
[----:B------:R-:W-:Y:S01]  /*1270*/  FFMA R0, R0, -5.3903029534742383927e-15, R3 ;  /* 0xa7c234c500007823 */ /* 0x000fe20000000003 */
[----:B------:R-:W-:Y:S06]  /*1280*/  @!P0 BRA `(.L_x_38) ;  /* 0x0000000000dc8947 */ /* 0x000fec0003800000 */
[----:B------:R-:W-:-:S13]  /*1290*/  FSETP.NEU.AND P0, PT, |R5|, +INF , PT ;  /* 0x7f8000000500780b */ /* 0x000fda0003f0d200 */
[----:B------:R-:W-:Y:S01]  /*12a0*/  @!P0 FMUL R0, RZ, R5 ;  /* 0x00000005ff008220 */ /* 0x000fe20000400000 */
[----:B------:R-:W-:Y:S01]  /*12b0*/  @!P0 MOV R2, RZ ;  /* 0x000000ff00028202 */ /* 0x000fe20000000f00 */
[----:B------:R-:W-:Y:S06]  /*12c0*/  @!P0 BRA `(.L_x_38) ;  /* 0x0000000000cc8947 */ /* 0x000fec0003800000 */
[----:B------:R-:W-:Y:S01]  /*12d0*/  IMAD.SHL.U32 R2, R5, 0x100, RZ ;  /* 0x0000010005027824 */ /* 0x000fe200078e00ff */
[----:B------:R-:W2:Y:S01]  /*12e0*/  LDCU.64 UR8, c[0x4][0x140] ;  /* 0x01002800ff0877ac */ /* 0x000ea20008000a00 */
[----:B------:R-:W-:Y:S02]  /*12f0*/  IMAD.MOV.U32 R8, RZ, RZ, RZ ;  /* 0x000000ffff087224 */ /* 0x000fe400078e00ff */
[----:B------:R-:W-:Y:S01]  /*1300*/  IMAD.MOV.U32 R19, RZ, RZ, RZ ;  /* 0x000000ffff137224 */ /* 0x000fe200078e00ff */
[----:B------:R-:W-:Y:S01]  /*1310*/  LOP3.LUT R21, R2, 0x80000000, RZ, 0xfc, !PT ;  /* 0x8000000002157812 */ /* 0x000fe200078efcff */
[----:B------:R-:W-:Y:S01]  /*1320*/  IMAD.MOV.U32 R0, RZ, RZ, R1 ;  /* 0x000000ffff007224 */ /* 0x000fe200078e0001 */
[----:B------:R-:W-:-:S06]  /*1330*/  UMOV UR4, URZ ;  /* 0x000000ff00047c82 */ /* 0x000fcc0008000000 */
.L_x_39:
[----:B--2---:R-:W-:Y:S01]  /*1340*/  MOV R14, UR8 ;  /* 0x00000008000e7c02 */ /* 0x004fe20008000f00 */
        /* <DEDUP_REMOVED lines=10> */
[----:B--2---:R-:W-:Y:S01]  /*13f0*/  VIADD R0, R0, 0x4 ;  /* 0x0000000400007836 */ /* 0x004fe20000000000 */
        /* <DEDUP_REMOVED lines=8> */
[----:B------:R-:W3:Y:S04]  /*1480*/  LDL R0, [R16+0x18] ;  /* 0x0000180010007983 */ /* 0x000ee80000100800 */
[----:B------:R-:W3:Y:S04]  /*1490*/  LDL R3, [R16+0x14] ;  /* 0x0000140010037983 */ /* 0x000ee80000100800 */
[----:B------:R-:W4:Y:S01]  /*14a0*/  @P0 LDL R2, [R16+0x10] ;  /* 0x0000100010020983 */ /* 0x000f220000100800 */
[----:B------:R-:W-:Y:S01]  /*14b0*/  LOP3.LUT R4, R4, 0x1f, RZ, 0xc0, !PT ;  /* 0x0000001f04047812 */ /* 0x000fe200078ec0ff */
[----:B------:R-:W-:Y:S01]  /*14c0*/  UMOV UR4, 0x54442d19 ;  /* 0x54442d1900047882 */ /* 0x000fe20000000000 */
[----:B------:R-:W-:-:S02]  /*14d0*/  UMOV UR5, 0x3bf921fb ;  /* 0x3bf921fb00057882 */ /* 0x000fc40000000000 */
[-C--:B---3--:R-:W-:Y:S02]  /*14e0*/  @P0 SHF.L.W.U32.HI R0, R3, R4.reuse, R0 ;  /* 0x0000000403000219 */ /* 0x088fe40000010e00 */
[----:B----4-:R-:W-:Y:S02]  /*14f0*/  @P0 SHF.L.W.U32.HI R3, R2, R4, R3 ;  /* 0x0000000402030219 */ /* 0x010fe40000010e03 */
[----:B------:R-:W-:Y:S02]  /*1500*/  ISETP.GE.AND P0, PT, R5, RZ, PT ;  /* 0x000000ff0500720c */ /* 0x000fe40003f06270 */
[C---:B------:R-:W-:Y:S02]  /*1510*/  SHF.L.W.U32.HI R2, R3.reuse, 0x2, R0 ;  /* 0x0000000203027819 */ /* 0x040fe40000010e00 */
[----:B------:R-:W-:Y:S02]  /*1520*/  SHF.L.U32 R3, R3, 0x2, RZ ;  /* 0x0000000203037819 */ /* 0x000fe400000006ff */
[----:B------:R-:W-:-:S02]  /*1530*/  SHF.R.S32.HI R4, RZ, 0x1f, R2 ;  /* 0x0000001fff047819 */ /* 0x000fc40000011402 */
[----:B------:R-:W-:Y:S02]  /*1540*/  LOP3.LUT R5, R2, R5, RZ, 0x3c, !PT ;  /* 0x0000000502057212 */ /* 0x000fe400078e3cff */
[C---:B------:R-:W-:Y:S02]  /*1550*/  LOP3.LUT R14, R4.reuse, R3, RZ, 0x3c, !PT ;  /* 0x00000003040e7212 */ /* 0x040fe400078e3cff */
[----:B------:R-:W-:Y:S02]  /*1560*/  LOP3.LUT R15, R4, R2, RZ, 0x3c, !PT ;  /* 0x00000002040f7212 */ /* 0x000fe400078e3cff */
[----:B------:R-:W-:Y:S02]  /*1570*/  SHF.R.U32.HI R3, RZ, 0x1e, R0 ;  /* 0x0000001eff037819 */ /* 0x000fe40000011600 */
[----:B------:R-:W-:Y:S02]  /*1580*/  ISETP.GE.AND P1, PT, R5, RZ, PT ;  /* 0x000000ff0500720c */ /* 0x000fe40003f26270 */
[----:B------:R-:W3:Y:S01]  /*1590*/  I2F.F64.S64 R14, R14 ;  /* 0x0000000e000e7312 */ /* 0x000ee20000301c00 */
[----:B------:R-:W-:-:S05]  /*15a0*/  LEA.HI R2, R2, R3, RZ, 0x1 ;  /* 0x0000000302027211 */ /* 0x000fca00078f08ff */
[----:B------:R-:W-:-:S04]  /*15b0*/  IMAD.MOV R0, RZ, RZ, -R2 ;  /* 0x000000ffff007224 */ /* 0x000fc800078e0a02 */
[----:B------:R-:W-:Y:S01]  /*15c0*/  @!P0 IMAD.MOV.U32 R2, RZ, RZ, R0 ;  /* 0x000000ffff028224 */ /* 0x000fe200078e0000 */
[----:B---3--:R-:W-:-:S10]  /*15d0*/  DMUL R16, R14, UR4 ;  /* 0x000000040e107c28 */ /* 0x008fd40008000000 */
[----:B------:R-:W3:Y:S02]  /*15e0*/  F2F.F32.F64 R16, R16 ;  /* 0x0000001000107310 */ /* 0x000ee40000301000 */
[----:B--23--:R-:W-:-:S07]  /*15f0*/  FSEL R0, -R16, R16, !P1 ;  /* 0x0000001010007208 */ /* 0x00cfce0004800100 */
.L_x_38:
[----:B------:R-:W-:Y:S01]  /*1600*/  FMUL R3, R0, R0 ;  /* 0x0000000000037220 */ /* 0x000fe20000400000 */
[C---:B------:R-:W-:Y:S01]  /*1610*/  LOP3.LUT R4, R2.reuse, 0x1, RZ, 0xc0, !PT ;  /* 0x0000000102047812 */ /* 0x040fe200078ec0ff */
[----:B------:R-:W2:Y:S01]  /*1620*/  LDCU UR4, c[0x0][0x398] ;  /* 0x00007300ff0477ac */ /* 0x000ea20008000800 */
[----:B------:R-:W-:Y:S01]  /*1630*/  LOP3.LUT P1, RZ, R2, 0x2, RZ, 0xc0, !PT ;  /* 0x0000000202ff7812 */ /* 0x000fe2000782c0ff */
[----:B------:R-:W-:Y:S01]  /*1640*/  FFMA R10, R3, R10, -0.0013887860113754868507 ;  /* 0xbab607ed030a7423 */ /* 0x000fe2000000000a */
[----:B------:R-:W-:-:S04]  /*1650*/  ISETP.NE.U32.AND P0, PT, R4, 0x1, PT ;  /* 0x000000010400780c */ /* 0x000fc80003f05070 */
[----:B------:R-:W-:Y:S02]  /*1660*/  FSEL R12, R12, 0.0083327032625675201416, !P0 ;  /* 0x3c0885e40c0c7808 */ /* 0x000fe40004000000 */
[----:B------:R-:W-:Y:S02]  /*1670*/  FSEL R10, R10, -0.00019574658654164522886, !P0 ;  /* 0xb94d41530a0a7808 */ /* 0x000fe40004000000 */
[----:B------:R-:W-:Y:S02]  /*1680*/  FSEL R13, -R13, -0.16666662693023681641, !P0 ;  /* 0xbe2aaaa80d0d7808 */ /* 0x000fe40004000100 */
[----:B------:R-:W-:Y:S01]  /*1690*/  FSEL R0, R0, 1, P0 ;  /* 0x3f80000000007808 */ /* 0x000fe20000000000 */
[----:B------:R-:W-:-:S04]  /*16a0*/  FFMA R10, R3, R10, R12 ;  /* 0x0000000a030a7223 */ /* 0x000fc8000000000c */
[C---:B------:R-:W-:Y:S01]  /*16b0*/  FFMA R10, R3.reuse, R10, R13 ;  /* 0x0000000a030a7223 */ /* 0x040fe2000000000d */
[----:B------:R-:W-:Y:S01]  /*16c0*/  FFMA R3, R3, R0, RZ ;  /* 0x0000000003037223 */ /* 0x000fe200000000ff */
[----:B--2---:R-:W-:-:S03]  /*16d0*/  FSETP.LT.AND P0, PT, RZ, UR4, PT ;  /* 0x00000004ff007c0b */ /* 0x004fc6000bf01000 */
[----:B------:R-:W-:-:S04]  /*16e0*/  FFMA R0, R3, R10, R0 ;  /* 0x0000000a03007223 */ /* 0x000fc80000000000 */
[----:B------:R-:W-:-:S04]  /*16f0*/  @P1 FADD R0, RZ, -R0 ;  /* 0x80000000ff001221 */ /* 0x000fc80000000000 */
[----:B------:R-:W-:-:S04]  /*1700*/  FADD R5, R0, 1 ;  /* 0x3f80000000057421 */ /* 0x000fc80000000000 */
[----:B------:R-:W-:-:S05]  /*1710*/  FMUL R5, R5, 0.5 ;  /* 0x3f00000005057820 */ /* 0x000fca0000400000 */
[----:B------:R2:W-:Y:S01]  /*1720*/  STG.E desc[UR6][R6.64+0x8], R5 ;  /* 0x0000080506007986 */ /* 0x0005e2000c101906 */
[----:B------:R-:W-:Y:S05]  /*1730*/  @!P0 EXIT ;  /* 0x000000000000894d */ /* 0x000fea0003800000 */
[----:B------:R-:W3:Y:S01]  /*1740*/  LDCU UR5, c[0x0][0x388] ;  /* 0x00007100ff0577ac */ /* 0x000ee20008000800 */
[----:B------:R-:W-:Y:S02]  /*1750*/  IMAD.MOV.U32 R3, RZ, RZ, 0x37800080 ;  /* 0x37800080ff037424 */ /* 0x000fe400078e00ff */
[----:B------:R-:W-:Y:S01]  /*1760*/  IMAD.MOV.U32 R2, RZ, RZ, 0x477fff00 ;  /* 0x477fff00ff027424 */ /* 0x000fe200078e00ff */
[----:B------:R-:W-:-:S03]  /*1770*/  UMOV UR4, 0x19660d ;  /* 0x0019660d00047882 */ /* 0x000fc60000000000 */
[----:B------:R-:W-:-:S04]  /*1780*/  FFMA R2, R3, -R2, 1 ;  /* 0x3f80000003027423 */ /* 0x000fc80000000802 */
[----:B------:R-:W-:Y:S01]  /*1790*/  FFMA R3, R2, R3, 1.525902189314365387e-05 ;  /* 0x3780008002037423 */ /* 0x000fe20000000003 */
[----:B---3--:R-:W-:-:S09]  /*17a0*/  UIMAD UR4, UR5, UR4, 0x3c6ef35f ;  /* 0x3c6ef35f050474a4 */ /* 0x008fd2000f8e0204 */
[----:B------:R-:W3:Y:S08]  /*17b0*/  I2F.U16 R0, UR4 ;  /* 0x0000000400007d06 */ /* 0x000ef00008101000 */
[----:B---3--:R-:W3:Y:S01]  /*17c0*/  FCHK P0, R0, 65535 ;  /* 0x477fff0000007902 */ /* 0x008ee20000000000 */
[----:B------:R-:W-:-:S04]  /*17d0*/  FFMA R2, R0, R3, RZ ;  /* 0x0000000300027223 */ /* 0x000fc800000000ff */
[----:B------:R-:W-:-:S04]  /*17e0*/  FFMA R4, R2, -65535, R0 ;  /* 0xc77fff0002047823 */ /* 0x000fc80000000000 */
[----:B------:R-:W-:Y:S01]  /*17f0*/  FFMA R4, R3, R4, R2 ;  /* 0x0000000403047223 */ /* 0x000fe20000000002 */
[----:B---3--:R-:W-:Y:S06]  /*1800*/  @!P0 BRA `(.L_x_40) ;  /* 0x0000000000108947 */ /* 0x008fec0003800000 */
[----:B------:R-:W-:Y:S02]  /*1810*/  MOV R3, 0x477fff00 ;  /* 0x477fff0000037802 */ /* 0x000fe40000000f00 */
[----:B------:R-:W-:-:S07]  /*1820*/  MOV R2, 0x1840 ;  /* 0x0000184000027802 */ /* 0x000fce0000000f00 */
[----:B012---:R-:W-:Y:S05]  /*1830*/  CALL.REL.NOINC `($__internal_2_$__cuda_sm3x_div_rn_noftz_f32_slowpath) ;  /* 0x0000000000e47944 */ /* 0x007fea0003c00000 */
[----:B------:R-:W-:-:S07]  /*1840*/  IMAD.MOV.U32 R4, RZ, RZ, R0 ;  /* 0x000000ffff047224 */ /* 0x000fce00078e0000 */
.L_x_40:
[----:B------:R-:W3:Y:S01]  /*1850*/  LDCU UR5, c[0x0][0x388] ;  /* 0x00007100ff0577ac */ /* 0x000ee20008000800 */
[----:B------:R-:W-:Y:S02]  /*1860*/  IMAD.MOV.U32 R0, RZ, RZ, 0x37800080 ;  /* 0x37800080ff007424 */ /* 0x000fe400078e00ff */
[----:B------:R-:W-:Y:S01]  /*1870*/  FADD R4, R4, -0.5 ;  /* 0xbf00000004047421 */ /* 0x000fe20000000000 */
[----:B012---:R-:W-:Y:S01]  /*1880*/  IMAD.MOV.U32 R7, RZ, RZ, 0x477fff00 ;  /* 0x477fff00ff077424 */ /* 0x007fe200078e00ff */
[----:B------:R-:W-:-:S03]  /*1890*/  UMOV UR4, 0x17385ca9 ;  /* 0x17385ca900047882 */ /* 0x000fc60000000000 */
[----:B------:R-:W-:-:S04]  /*18a0*/  FFMA R7, R0, -R7, 1 ;  /* 0x3f80000000077423 */ /* 0x000fc80000000807 */
[----:B------:R-:W-:Y:S01]  /*18b0*/  FFMA R0, R7, R0, 1.525902189314365387e-05 ;  /* 0x3780008007007423 */ /* 0x000fe20000000000 */
[----:B---3--:R-:W-:-:S09]  /*18c0*/  UIMAD UR4, UR5, UR4, 0x47502932 ;  /* 0x47502932050474a4 */ /* 0x008fd2000f8e0204 */
[----:B------:R-:W0:Y:S08]  /*18d0*/  I2F.U16 R3, UR4 ;  /* 0x0000000400037d06 */ /* 0x000e300008101000 */
[----:B0-----:R-:W0:Y:S01]  /*18e0*/  FCHK P0, R3, 65535 ;  /* 0x477fff0003007902 */ /* 0x001e220000000000 */
[----:B------:R-:W-:-:S04]  /*18f0*/  FFMA R2, R0, R3, RZ ;  /* 0x0000000300027223 */ /* 0x000fc800000000ff */
[----:B------:R-:W-:-:S04]  /*1900*/  FFMA R7, R2, -65535, R3 ;  /* 0xc77fff0002077823 */ /* 0x000fc80000000003 */
[----:B------:R-:W-:Y:S01]  /*1910*/  FFMA R6, R0, R7, R2 ;  /* 0x0000000700067223 */ /* 0x000fe20000000002 */
[----:B0-----:R-:W-:Y:S06]  /*1920*/  @!P0 BRA `(.L_x_41) ;  /* 0x0000000000148947 */ /* 0x001fec0003800000 */
[----:B------:R-:W-:Y:S01]  /*1930*/  MOV R0, R3 ;  /* 0x0000000300007202 */ /* 0x000fe20000000f00 */
[----:B------:R-:W-:Y:S01]  /*1940*/  IMAD.MOV.U32 R3, RZ, RZ, 0x477fff00 ;  /* 0x477fff00ff037424 */ /* 0x000fe200078e00ff */
[----:B------:R-:W-:-:S07]  /*1950*/  MOV R2, 0x1970 ;  /* 0x0000197000027802 */ /* 0x000fce0000000f00 */
[----:B------:R-:W-:Y:S05]  /*1960*/  CALL.REL.NOINC `($__internal_2_$__cuda_sm3x_div_rn_noftz_f32_slowpath) ;  /* 0x0000000000987944 */ /* 0x000fea0003c00000 */
[----:B------:R-:W-:-:S07]  /*1970*/  IMAD.MOV.U32 R6, RZ, RZ, R0 ;  /* 0x000000ffff067224 */ /* 0x000fce00078e0000 */
.L_x_41:
[----:B------:R-:W0:Y:S01]  /*1980*/  LDCU UR5, c[0x0][0x388] ;  /* 0x00007100ff0577ac */ /* 0x000e220008000800 */
[----:B------:R-:W-:Y:S01]  /*1990*/  MOV R7, 0x477fff00 ;  /* 0x477fff0000077802 */ /* 0x000fe20000000f00 */
[----:B------:R-:W-:Y:S02]  /*19a0*/  IMAD.MOV.U32 R0, RZ, RZ, 0x37800080 ;  /* 0x37800080ff007424 */ /* 0x000fe400078e00ff */
[----:B------:R-:W-:Y:S01]  /*19b0*/  FADD R6, R6, -0.5 ;  /* 0xbf00000006067421 */ /* 0x000fe20000000000 */
[----:B------:R-:W-:Y:S01]  /*19c0*/  UMOV UR4, 0xa2c80a95 ;  /* 0xa2c80a9500047882 */ /* 0x000fe20000000000 */
[----:B------:R-:W-:-:S04]  /*19d0*/  FFMA R7, R0, -R7, 1 ;  /* 0x3f80000000077423 */ /* 0x000fc80000000807 */
[----:B------:R-:W-:Y:S01]  /*19e0*/  FFMA R0, R7, R0, 1.525902189314365387e-05 ;  /* 0x3780008007007423 */ /* 0x000fe20000000000 */
[----:B0-----:R-:W-:-:S09]  /*19f0*/  UIMAD UR4, UR5, UR4, -0x70830917 ;  /* 0x8f7cf6e9050474a4 */ /* 0x001fd2000f8e0204 */
[----:B------:R-:W0:Y:S08]  /*1a00*/  I2F.U16 R3, UR4 ;  /* 0x0000000400037d06 */ /* 0x000e300008101000 */
[----:B0-----:R-:W0:Y:S01]  /*1a10*/  FCHK P0, R3, 65535 ;  /* 0x477fff0003007902 */ /* 0x001e220000000000 */
[----:B------:R-:W-:-:S04]  /*1a20*/  FFMA R2, R0, R3, RZ ;  /* 0x0000000300027223 */ /* 0x000fc800000000ff */
[----:B------:R-:W-:-:S04]  /*1a30*/  FFMA R7, R2, -65535, R3 ;  /* 0xc77fff0002077823 */ /* 0x000fc80000000003 */
[----:B------:R-:W-:Y:S01]  /*1a40*/  FFMA R0, R0, R7, R2 ;  /* 0x0000000700007223 */ /* 0x000fe20000000002 */
[----:B0-----:R-:W-:Y:S06]  /*1a50*/  @!P0 BRA `(.L_x_42) ;  /* 0x0000000000108947 */ /* 0x001fec0003800000 */
[----:B------:R-:W-:Y:S01]  /*1a60*/  IMAD.MOV.U32 R0, RZ, RZ, R3 ;  /* 0x000000ffff007224 */ /* 0x000fe200078e0003 */
[----:B------:R-:W-:Y:S01]  /*1a70*/  MOV R2, 0x1aa0 ;  /* 0x00001aa000027802 */ /* 0x000fe20000000f00 */
[----:B------:R-:W-:-:S07]  /*1a80*/  IMAD.MOV.U32 R3, RZ, RZ, 0x477fff00 ;  /* 0x477fff00ff037424 */ /* 0x000fce00078e00ff */
[----:B------:R-:W-:Y:S05]  /*1a90*/  CALL.REL.NOINC `($__internal_2_$__cuda_sm3x_div_rn_noftz_f32_slowpath) ;  /* 0x00000000004c7944 */ /* 0x000fea0003c00000 */
.L_x_42:
[----:B------:R-:W0:Y:S01]  /*1aa0*/  LDCU UR4, c[0x0][0x398] ;  /* 0x00007300ff0477ac */ /* 0x000e220008000800 */
[----:B------:R-:W1:Y:S01]  /*1ab0*/  LDC.64 R2, c[0x0][0x380] ;  /* 0x0000e000ff027b82 */ /* 0x000e620000000a00 */
[----:B------:R-:W-:Y:S01]  /*1ac0*/  FADD R0, R0, -0.5 ;  /* 0xbf00000000007421 */ /* 0x000fe20000000000 */
[----:B------:R-:W-:Y:S01]  /*1ad0*/  FADD R4, R4, R4 ;  /* 0x0000000404047221 */ /* 0x000fe20000000000 */
[----:B------:R-:W-:Y:S02]  /*1ae0*/  FADD R6, R6, R6 ;  /* 0x0000000606067221 */ /* 0x000fe40000000000 */
[----:B------:R-:W-:Y:S01]  /*1af0*/  FADD R0, R0, R0 ;  /* 0x0000000000007221 */ /* 0x000fe20000000000 */
[----:B0-----:R-:W-:Y:S01]  /*1b00*/  FFMA R4, R4, UR4, R9 ;  /* 0x0000000404047c23 */ /* 0x001fe20008000009 */
[----:B------:R-:W-:Y:S02]  /*1b10*/  FFMA R6, R6, UR4, R11 ;  /* 0x0000000406067c23 */ /* 0x000fe4000800000b */
[----:B------:R-:W-:-:S02]  /*1b20*/  FFMA R0, R0, UR4, R5 ;  /* 0x0000000400007c23 */ /* 0x000fc40008000005 */
[----:B------:R-:W-:Y:S02]  /*1b30*/  FMNMX R4, R4, 0.99989998340606689453, PT ;  /* 0x3f7ff97204047809 */ /* 0x000fe40003800000 */
[----:B------:R-:W-:Y:S02]  /*1b40*/  FMNMX R6, R6, 0.99989998340606689453, PT ;  /* 0x3f7ff97206067809 */ /* 0x000fe40003800000 */
[----:B------:R-:W-:Y:S02]  /*1b50*/  FMNMX R0, R0, 0.99989998340606689453, PT ;  /* 0x3f7ff97200007809 */ /* 0x000fe40003800000 */
[----:B------:R-:W-:Y:S02]  /*1b60*/  FMNMX R5, R4, 9.9999997473787516356e-05, !PT ;  /* 0x38d1b71704057809 */ /* 0x000fe40007800000 */
[----:B------:R-:W-:Y:S02]  /*1b70*/  FMNMX R7, R6, 9.9999997473787516356e-05, !PT ;  /* 0x38d1b71706077809 */ /* 0x000fe40007800000 */
[----:B------:R-:W-:Y:S01]  /*1b80*/  FMNMX R9, R0, 9.9999997473787516356e-05, !PT ;  /* 0x38d1b71700097809 */ /* 0x000fe20007800000 */
[----:B-1----:R-:W-:Y:S04]  /*1b90*/  STG.E desc[UR6][R2.64], R5 ;  /* 0x0000000502007986 */ /* 0x002fe8000c101906 */
[----:B------:R-:W-:Y:S04]  /*1ba0*/  STG.E desc[UR6][R2.64+0x4], R7 ;  /* 0x0000040702007986 */ /* 0x000fe8000c101906 */
[----:B------:R-:W-:Y:S01]  /*1bb0*/  STG.E desc[UR6][R2.64+0x8], R9 ;  /* 0x0000080902007986 */ /* 0x000fe2000c101906 */
[----:B------:R-:W-:Y:S05]  /*1bc0*/  EXIT ;  /* 0x000000000000794d */ /* 0x000fea0003800000 */
        .weak           $__internal_2_$__cuda_sm3x_div_rn_noftz_f32_slowpath
        .type           $__internal_2_$__cuda_sm3x_div_rn_noftz_f32_slowpath,@function
        .size           $__internal_2_$__cuda_sm3x_div_rn_noftz_f32_slowpath,(.L_x_121 - $__internal_2_$__cuda_sm3x_div_rn_noftz_f32_slowpath)
$__internal_2_$__cuda_sm3x_div_rn_noftz_f32_slowpath:
[----:B------:R-:W-:Y:S02]  /*1bd0*/  SHF.R.U32.HI R10, RZ, 0x17, R3 ;  /* 0x00000017ff0a7819 */ /* 0x000fe40000011603 */
[----:B------:R-:W-:Y:S02]  /*1be0*/  SHF.R.U32.HI R8, RZ, 0x17, R0 ;  /* 0x00000017ff087819 */ /* 0x000fe40000011600 */
[----:B------:R-:W-:Y:S02]  /*1bf0*/  LOP3.LUT R10, R10, 0xff, RZ, 0xc0, !PT ;  /* 0x000000ff0a0a7812 */ /* 0x000fe400078ec0ff */
[----:B------:R-:W-:-:S03]  /*1c00*/  LOP3.LUT R14, R8, 0xff, RZ, 0xc0, !PT ;  /* 0x000000ff080e7812 */ /* 0x000fc600078ec0ff */
[----:B------:R-:W-:Y:S01]  /*1c10*/  VIADD R13, R10, 0xffffffff ;  /* 0xffffffff0a0d7836 */ /* 0x000fe20000000000 */
[----:B------:R-:W-:-:S04]  /*1c20*/  IADD3 R12, PT, PT, R14, -0x1, RZ ;  /* 0xffffffff0e0c7810 */ /* 0x000fc80007ffe0ff */
        /* <DEDUP_REMOVED lines=22> */
[----:B------:R-:W-:Y:S02]  /*1d90*/  @P0 IMAD.MOV.U32 R8, RZ, RZ, RZ ;  /* 0x000000ffff080224 */ /* 0x000fe400078e00ff */
[----:B------:R-:W-:Y:S01]  /*1da0*/  @!P0 FFMA R0, R0, 1.84467440737095516160e+19, RZ ;  /* 0x5f80000000008823 */ /* 0x000fe200000000ff */
[----:B------:R-:W-:Y:S02]  /*1db0*/  @!P0 IMAD.MOV.U32 R8, RZ, RZ, -0x40 ;  /* 0xffffffc0ff088424 */ /* 0x000fe400078e00ff */
[----:B------:R-:W-:-:S03]  /*1dc0*/  @!P1 FFMA R3, R3, 1.84467440737095516160e+19, RZ ;  /* 0x5f80000003039823 */ /* 0x000fc600000000ff */
[----:B------:R-:W-:-:S07]  /*1dd0*/  @!P1 IADD3 R8, PT, PT, R8, 0x40, RZ ;  /* 0x0000004008089810 */ /* 0x000fce0007ffe0ff */
.L_x_43:
        /* <DEDUP_REMOVED lines=12> */
[----:B------:R-:W-:Y:S02]  /*1ea0*/  FFMA R14, R15, R17, R0 ;  /* 0x000000110f0e7223 */ /* 0x000fe40000000000 */
[----:B------:R-:W-:Y:S02]  /*1eb0*/  IMAD.IADD R13, R13, 0x1, R8 ;  /* 0x000000010d0d7824 */ /* 0x000fe400078e0208 */
[----:B------:R-:W-:-:S05]  /*1ec0*/  FFMA R0, R16, R14, R17 ;  /* 0x0000000e10007223 */ /* 0x000fca0000000011 */
[----:B------:R-:W-:-:S04]  /*1ed0*/  SHF.R.U32.HI R3, RZ, 0x17, R0 ;  /* 0x00000017ff037819 */ /* 0x000fc80000011600 */
[----:B------:R-:W-:-:S04]  /*1ee0*/  LOP3.LUT R3, R3, 0xff, RZ, 0xc0, !PT ;  /* 0x000000ff03037812 */ /* 0x000fc800078ec0ff */
[----:B------:R-:W-:-:S05]  /*1ef0*/  IADD3 R12, PT, PT, R3, R13, RZ ;  /* 0x0000000d030c7210 */ /* 0x000fca0007ffe0ff */
        /* <DEDUP_REMOVED lines=10> */
[-CC-:B------:R-:W-:Y:S01]  /*1fa0*/  FFMA.RZ R3, R16, R14.reuse, R17.reuse ;  /* 0x0000000e10037223 */ /* 0x180fe2000000c011 */
[----:B------:R-:W-:Y:S02]  /*1fb0*/  VIADD R13, R12, 0x20 ;  /* 0x000000200c0d7836 */ /* 0x000fe40000000000 */
[-CC-:B------:R-:W-:Y:S01]  /*1fc0*/  FFMA.RM R8, R16, R14.reuse, R17.reuse ;  /* 0x0000000e10087223 */ /* 0x180fe20000004011 */
[----:B------:R-:W-:Y:S02]  /*1fd0*/  ISETP.NE.AND P2, PT, R12, RZ, PT ;  /* 0x000000ff0c00720c */ /* 0x000fe40003f45270 */
[----:B------:R-:W-:Y:S01]  /*1fe0*/  LOP3.LUT R10, R3, 0x7fffff, RZ, 0xc0, !PT ;  /* 0x007fffff030a7812 */ /* 0x000fe200078ec0ff */
[----:B------:R-:W-:Y:S01]  /*1ff0*/  FFMA.RP R3, R16, R14, R17 ;  /* 0x0000000e10037223 */ /* 0x000fe20000008011 */
[----:B------:R-:W-:Y:S01]  /*2000*/  ISETP.NE.AND P1, PT, R12, RZ, PT ;  /* 0x000000ff0c00720c */ /* 0x000fe20003f25270 */
[----:B------:R-:W-:Y:S01]  /*2010*/  IMAD.MOV R12, RZ, RZ, -R12 ;  /* 0x000000ffff0c7224 */ /* 0x000fe200078e0a0c */
        /* <DEDUP_REMOVED lines=14> */
.L_x_49:
[----:B------:R-:W-:-:S04]  /*2100*/  LOP3.LUT R0, R0, 0x80000000, RZ, 0xc0, !PT ;  /* 0x8000000000007812 */ /* 0x000fc800078ec0ff */
[----:B------:R-:W-:Y:S01]  /*2110*/  LOP3.LUT R0, R0, 0x7f800000, RZ, 0xfc, !PT ;  /* 0x7f80000000007812 */ /* 0x000fe200078efcff */
[----:B------:R-:W-:Y:S06]  /*2120*/  BRA `(.L_x_50) ;  /* 0x0000000000287947 */ /* 0x000fec0003800000 */
.L_x_48:
[----:B------:R-:W-:Y:S01]  /*2130*/  IMAD R0, R13, 0x800000, R0 ;  /* 0x008000000d007824 */ /* 0x000fe200078e0200 */
[----:B------:R-:W-:Y:S06]  /*2140*/  BRA `(.L_x_50) ;  /* 0x0000000000207947 */ /* 0x000fec0003800000 */
.L_x_47:
[----:B------:R-:W-:-:S04]  /*2150*/  LOP3.LUT R0, R3, 0x80000000, R0, 0x48, !PT ;  /* 0x8000000003007812 */ /* 0x000fc800078e4800 */
[----:B------:R-:W-:Y:S01]  /*2160*/  LOP3.LUT R0, R0, 0x7f800000, RZ, 0xfc, !PT ;  /* 0x7f80000000007812 */ /* 0x000fe200078efcff */
[----:B------:R-:W-:Y:S06]  /*2170*/  BRA `(.L_x_50) ;  /* 0x0000000000147947 */ /* 0x000fec0003800000 */
.L_x_46:
[----:B------:R-:W-:Y:S01]  /*2180*/  LOP3.LUT R0, R3, 0x80000000, R0, 0x48, !PT ;  /* 0x8000000003007812 */ /* 0x000fe200078e4800 */
[----:B------:R-:W-:Y:S06]  /*2190*/  BRA `(.L_x_50) ;  /* 0x00000000000c7947 */ /* 0x000fec0003800000 */
.L_x_45:
[----:B------:R-:W0:Y:S01]  /*21a0*/  MUFU.RSQ R0, -QNAN ;  /* 0xffc0000000007908 */ /* 0x000e220000001400 */
[----:B------:R-:W-:Y:S05]  /*21b0*/  BRA `(.L_x_50) ;  /* 0x0000000000047947 */ /* 0x000fea0003800000 */
.L_x_44:
[----:B------:R-:W-:-:S07]  /*21c0*/  FADD.FTZ R0, R0, R3 ;  /* 0x0000000300007221 */ /* 0x000fce0000010000 */
.L_x_50:
[----:B------:R-:W-:-:S04]  /*21d0*/  IMAD.MOV.U32 R3, RZ, RZ, 0x0 ;  /* 0x00000000ff037424 */ /* 0x000fc800078e00ff */
[----:B0-----:R-:W-:Y:S05]  /*21e0*/  RET.REL.NODEC R2 `(_ZN2gs8training30compute_sine_background_kernelEPfiiiif) ;  /* 0xffffffdc02847950 */ /* 0x001fea0003c3ffff */
.L_x_51:
        /* <DEDUP_REMOVED lines=9> */
.L_x_121:


//--------------------- .text._ZN2gs8training11copy_kernelEPfPKfi --------------------------
	.section	.text._ZN2gs8training11copy_kernelEPfPKfi,"ax",@progbits
	.align	128
        .global         _ZN2gs8training11copy_kernelEPfPKfi
        .type           _ZN2gs8training11copy_kernelEPfPKfi,@function
        .size           _ZN2gs8training11copy_kernelEPfPKfi,(.L_x_134 - _ZN2gs8training11copy_kernelEPfPKfi)
        .other          _ZN2gs8training11copy_kernelEPfPKfi,@"STO_CUDA_ENTRY STV_DEFAULT"
_ZN2gs8training11copy_kernelEPfPKfi:
.text._ZN2gs8training11copy_kernelEPfPKfi:
        /* <DEDUP_REMOVED lines=9> */
[----:B------:R-:W1:Y:S07]  /*0090*/  LDCU.64 UR4, c[0x0][0x358] ;  /* 0x00006b00ff0477ac */ /* 0x000e6e0008000a00 */
[----:B------:R-:W2:Y:S01]  /*00a0*/  LDC.64 R4, c[0x0][0x380] ;  /* 0x0000e000ff047b82 */ /* 0x000ea20000000a00 */
[----:B0-----:R-:W-:-:S06]  /*00b0*/  IMAD.WIDE R2, R7, 0x4, R2 ;  /* 0x0000000407027825 */ /* 0x001fcc00078e0202 */
[----:B-1----:R-:W3:Y:S01]  /*00c0*/  LDG.E R3, desc[UR4][R2.64] ;  /* 0x0000000402037981 */ /* 0x002ee2000c1e1900 */
[----:B--2---:R-:W-:-:S05]  /*00d0*/  IMAD.WIDE R4, R7, 0x4, R4 ;  /* 0x0000000407047825 */ /* 0x004fca00078e0204 */
[----:B---3--:R-:W-:Y:S01]  /*00e0*/  STG.E desc[UR4][R4.64], R3 ;  /* 0x0000000304007986 */ /* 0x008fe2000c101904 */
[----:B------:R-:W-:Y:S05]  /*00f0*/  EXIT ;  /* 0x000000000000794d */ /* 0x000fea0003800000 */
.L_x_52:
        /* <DEDUP_REMOVED lines=16> */
.L_x_134:


//--------------------- .text._ZN2gs8training24combine_gradients_kernelEPfPKffS3_fi --------------------------
	.section	.text._ZN2gs8training24combine_gradients_kernelEPfPKffS3_fi,"ax",@progbits
	.align	128
        .global         _ZN2gs8training24combine_gradients_kernelEPfPKffS3_fi
        .type           _ZN2gs8training24combine_gradients_kernelEPfPKffS3_fi,@function
        .size           _ZN2gs8training24combine_gradients_kernelEPfPKffS3_fi,(.L_x_135 - _ZN2gs8training24combine_gradients_kernelEPfPKffS3_fi)
        .other          _ZN2gs8training24combine_gradients_kernelEPfPKffS3_fi,@"STO_CUDA_ENTRY STV_DEFAULT"
_ZN2gs8training24combine_gradients_kernelEPfPKffS3_fi:
.text._ZN2gs8training24combine_gradients_kernelEPfPKffS3_fi:
        /* <DEDUP_REMOVED lines=10> */
[----:B------:R-:W2:Y:S06]  /*00a0*/  LDCU UR6, c[0x0][0x3a0] ;  /* 0x00007400ff0677ac */ /* 0x000eac0008000800 */
[----:B------:R-:W3:Y:S01]  /*00b0*/  LDC.64 R2, c[0x0][0x388] ;  /* 0x0000e200ff027b82 */ /* 0x000ee20000000a00 */
[----:B------:R-:W4:Y:S07]  /*00c0*/  LDCU UR7, c[0x0][0x390] ;  /* 0x00007200ff0777ac */ /* 0x000f2e0008000800 */
[----:B------:R-:W5:Y:S01]  /*00d0*/  LDC.64 R6, c[0x0][0x380] ;  /* 0x0000e000ff067b82 */ /* 0x000f620000000a00 */
[----:B0-----:R-:W-:-:S06]  /*00e0*/  IMAD.WIDE R4, R9, 0x4, R4 ;  /* 0x0000000409047825 */ /* 0x001fcc00078e0204 */
[----:B-1----:R-:W2:Y:S01]  /*00f0*/  LDG.E R4, desc[UR4][R4.64] ;  /* 0x0000000404047981 */ /* 0x002ea2000c1e1900 */
[----:B---3--:R-:W-:-:S06]  /*0100*/  IMAD.WIDE R2, R9, 0x4, R2 ;  /* 0x0000000409027825 */ /* 0x008fcc00078e0202 */
[----:B------:R-:W4:Y:S01]  /*0110*/  LDG.E R2, desc[UR4][R2.64] ;  /* 0x0000000402027981 */ /* 0x000f22000c1e1900 */
[----:B-----5:R-:W-:-:S04]  /*0120*/  IMAD.WIDE R6, R9, 0x4, R6 ;  /* 0x0000000409067825 */ /* 0x020fc800078e0206 */
[----:B--2---:R-:W-:-:S04]  /*0130*/  FMUL R11, R4, UR6 ;  /* 0x00000006040b7c20 */ /* 0x004fc80008400000 */
[----:B----4-:R-:W-:-:S05]  /*0140*/  FFMA R11, R2, UR7, R11 ;  /* 0x00000007020b7c23 */ /* 0x010fca000800000b */
[----:B------:R-:W-:Y:S01]  /*0150*/  STG.E desc[UR4][R6.64], R11 ;  /* 0x0000000b06007986 */ /* 0x000fe2000c101904 */
[----:B------:R-:W-:Y:S05]  /*0160*/  EXIT ;  /* 0x000000000000794d */ /* 0x000fea0003800000 */
.L_x_53:
        /* <DEDUP_REMOVED lines=9> */
.L_x_135:


//--------------------- .text._ZN2gs8training19compute_mean_kernelEPKfPfi --------------------------
	.section	.text._ZN2gs8training19compute_mean_kernelEPKfPfi,"ax",@progbits
	.align	128
        .global         _ZN2gs8training19compute_mean_kernelEPKfPfi
        .type           _ZN2gs8training19compute_mean_kernelEPKfPfi,@function
        .size           _ZN2gs8training19compute_mean_kernelEPKfPfi,(.L_x_122 - _ZN2gs8training19compute_mean_kernelEPKfPfi)
        .other          _ZN2gs8training19compute_mean_kernelEPKfPfi,@"STO_CUDA_ENTRY STV_DEFAULT"
_ZN2gs8training19compute_mean_kernelEPKfPfi:
.text._ZN2gs8training19compute_mean_kernelEPKfPfi:
[----:B------:R-:W-:Y:S01]  /*0000*/  LDC R1, c[0x0][0x37c] ;  /* 0x0000df00ff017b82 */ /* 0x000fe20000000800 */
[----:B------:R-:W0:Y:S07]  /*0010*/  S2R R7, SR_TID.X ;  /* 0x0000000000077919 */ /* 0x000e2e0000002100 */
[----:B------:R-:W0:Y:S01]  /*0020*/  S2UR UR4, SR_CTAID.X ;  /* 0x00000000000479c3 */ /* 0x000e220000002500 */
[----:B------:R-:W1:Y:S01]  /*0030*/  LDCU UR5, c[0x0][0x390] ;  /* 0x00007200ff0577ac */ /* 0x000e620008000800 */
[----:B------:R-:W-:Y:S01]  /*0040*/  IMAD.MOV.U32 R4, RZ, RZ, RZ ;  /* 0x000000ffff047224 */ /* 0x000fe200078e00ff */
[----:B------:R-:W2:Y:S05]  /*0050*/  LDCU.64 UR6, c[0x0][0x358] ;  /* 0x00006b00ff0677ac */ /* 0x000eaa0008000a00 */
[----:B------:R-:W0:Y:S02]  /*0060*/  LDC R0, c[0x0][0x360] ;  /* 0x0000d800ff007b82 */ /* 0x000e240000000800 */
[----:B0-----:R-:W-:-:S05]  /*0070*/  IMAD R5, R0, UR4, R7 ;  /* 0x0000000400057c24 */ /* 0x001fca000f8e0207 */
[----:B-1----:R-:W-:-:S13]  /*0080*/  ISETP.GE.AND P0, PT, R5, UR5, PT ;  /* 0x0000000505007c0c */ /* 0x002fda000bf06270 */
[----:B------:R-:W0:Y:S02]  /*0090*/  @!P0 LDC.64 R2, c[0x0][0x380] ;  /* 0x0000e000ff028b82 */ /* 0x000e240000000a00 */
[----:B0-----:R-:W-:-:S05]  /*00a0*/  @!P0 IMAD.WIDE R2, R5, 0x4, R2 ;  /* 0x0000000405028825 */ /* 0x001fca00078e0202 */
[----:B--2---:R-:W2:Y:S01]  /*00b0*/  @!P0 LDG.E R4, desc[UR6][R2.64] ;  /* 0x0000000602048981 */ /* 0x004ea2000c1e1900 */
[----:B------:R-:W0:Y:S01]  /*00c0*/  S2UR UR5, SR_CgaCtaId ;  /* 0x00000000000579c3 */ /* 0x000e220000008800 */
[----:B------:R-:W-:Y:S01]  /*00d0*/  UMOV UR4, 0x400 ;  /* 0x0000040000047882 */ /* 0x000fe20000000000 */
[----:B------:R-:W-:Y:S02]  /*00e0*/  ISETP.GE.U32.AND P1, PT, R0, 0x2, PT ;  /* 0x000000020000780c */ /* 0x000fe40003f26070 */
[----:B------:R-:W-:Y:S01]  /*00f0*/  ISETP.NE.AND P0, PT, R7, RZ, PT ;  /* 0x000000ff0700720c */ /* 0x000fe20003f05270 */
[----:B0-----:R-:W-:-:S06]  /*0100*/  ULEA UR4, UR5, UR4, 0x18 ;  /* 0x0000000405047291 */ /* 0x001fcc000f8ec0ff */
[----:B------:R-:W-:-:S05]  /*0110*/  LEA R5, R7, UR4, 0x2 ;  /* 0x0000000407057c11 */ /* 0x000fca000f8e10ff */
[----:B--2---:R0:W-:Y:S01]  /*0120*/  STS [R5], R4 ;  /* 0x0000000405007388 */ /* 0x0041e20000000800 */
[----:B------:R-:W-:Y:S06]  /*0130*/  BAR.SYNC.DEFER_BLOCKING 0x0 ;  /* 0x0000000000007b1d */ /* 0x000fec0000010000 */
[----:B------:R-:W-:Y:S05]  /*0140*/  @!P1 BRA `(.L_x_54) ;  /* 0x00000000002c9947 */ /* 0x000fea0003800000 */
.L_x_55:
[----:B------:R-:W-:-:S04]  /*0150*/  SHF.R.U32.HI R6, RZ, 0x1, R0 ;  /* 0x00000001ff067819 */ /* 0x000fc80000011600 */
[----:B------:R-:W-:-:S13]  /*0160*/  ISETP.GE.U32.AND P1, PT, R7, R6, PT ;  /* 0x000000060700720c */ /* 0x000fda0003f26070 */
[----:B------:R-:W-:Y:S01]  /*0170*/  @!P1 IMAD R2, R6, 0x4, R5 ;  /* 0x0000000406029824 */ /* 0x000fe200078e0205 */
[----:B------:R-:W-:Y:S05]  /*0180*/  @!P1 LDS R3, [R5] ;  /* 0x0000000005039984 */ /* 0x000fea0000000800 */
[----:B------:R-:W0:Y:S02]  /*0190*/  @!P1 LDS R2, [R2] ;  /* 0x0000000002029984 */ /* 0x000e240000000800 */
[----:B0-----:R-:W-:-:S05]  /*01a0*/  @!P1 FADD R4, R2, R3 ;  /* 0x0000000302049221 */ /* 0x001fca0000000000 */
[----:B------:R1:W-:Y:S01]  /*01b0*/  @!P1 STS [R5], R4 ;  /* 0x0000000405009388 */ /* 0x0003e20000000800 */
[----:B------:R-:W-:Y:S01]  /*01c0*/  BAR.SYNC.DEFER_BLOCKING 0x0 ;  /* 0x0000000000007b1d */ /* 0x000fe20000010000 */
[----:B------:R-:W-:Y:S01]  /*01d0*/  ISETP.GT.U32.AND P1, PT, R0, 0x3, PT ;  /* 0x000000030000780c */ /* 0x000fe20003f24070 */
[----:B------:R-:W-:-:S12]  /*01e0*/  IMAD.MOV.U32 R0, RZ, RZ, R6 ;  /* 0x000000ffff007224 */ /* 0x000fd800078e0006 */
[----:B-1----:R-:W-:Y:S05]  /*01f0*/  @P1 BRA `(.L_x_55) ;  /* 0xfffffffc00d41947 */ /* 0x002fea000383ffff */
.L_x_54:
[----:B------:R-:W-:Y:S05]  /*0200*/  @P0 EXIT ;  /* 0x000000000000094d */ /* 0x000fea0003800000 */
[----:B------:R-:W1:Y:S01]  /*0210*/  S2UR UR5, SR_CgaCtaId ;  /* 0x00000000000579c3 */ /* 0x000e620000008800 */
[----:B------:R-:W-:Y:S02]  /*0220*/  UMOV UR4, 0x400 ;  /* 0x0000040000047882 */ /* 0x000fe40000000000 */
[----:B-1----:R-:W-:Y:S01]  /*0230*/  ULEA UR4, UR5, UR4, 0x18 ;  /* 0x0000000405047291 */ /* 0x002fe2000f8ec0ff */
[----:B------:R-:W1:Y:S08]  /*0240*/  LDCU UR5, c[0x0][0x390] ;  /* 0x00007200ff0577ac */ /* 0x000e700008000800 */
[----:B------:R-:W2:Y:S01]  /*0250*/  LDS R0, [UR4] ;  /* 0x00000004ff007984 */ /* 0x000ea20008000800 */
[----:B-1----:R-:W-:-:S04]  /*0260*/  I2FP.F32.S32 R3, UR5 ;  /* 0x0000000500037c45 */ /* 0x002fc80008201400 */
[----:B------:R-:W0:Y:S02]  /*0270*/  MUFU.RCP R2, R3 ;  /* 0x0000000300027308 */ /* 0x000e240000001000 */
[----:B0-----:R-:W-:-:S04]  /*0280*/  FFMA R5, -R3, R2, 1 ;  /* 0x3f80000003057423 */ /* 0x001fc80000000102 */
[----:B------:R-:W-:Y:S02]  /*0290*/  FFMA R5, R2, R5, R2 ;  /* 0x0000000502057223 */ /* 0x000fe40000000002 */
[----:B--2---:R-:W0:Y:S02]  /*02a0*/  FCHK P0, R0, R3 ;  /* 0x0000000300007302 */ /* 0x004e240000000000 */
[----:B------:R-:W-:-:S04]  /*02b0*/  FFMA R2, R0, R5, RZ ;  /* 0x0000000500027223 */ /* 0x000fc800000000ff */
[----:B------:R-:W-:-:S04]  /*02c0*/  FFMA R4, -R3, R2, R0 ;  /* 0x0000000203047223 */ /* 0x000fc80000000100 */
[----:B------:R-:W-:Y:S01]  /*02d0*/  FFMA R5, R5, R4, R2 ;  /* 0x0000000405057223 */ /* 0x000fe20000000002 */
[----:B0-----:R-:W-:Y:S06]  /*02e0*/  @!P0 BRA `(.L_x_56) ;  /* 0x0000000000088947 */ /* 0x001fec0003800000 */
[----:B------:R-:W-:-:S07]  /*02f0*/  MOV R2, 0x310 ;  /* 0x0000031000027802 */ /* 0x000fce0000000f00 */
[----:B------:R-:W-:Y:S05]  /*0300*/  CALL.REL.NOINC `($__internal_3_$__cuda_sm3x_div_rn_noftz_f32_slowpath) ;  /* 0x00000000000c7944 */ /* 0x000fea0003c00000 */
.L_x_56:
[----:B------:R-:W0:Y:S02]  /*0310*/  LDC.64 R2, c[0x0][0x388] ;  /* 0x0000e200ff027b82 */ /* 0x000e240000000a00 */
[----:B0-----:R-:W-:Y:S01]  /*0320*/  REDG.E.ADD.F32.FTZ.RN.STRONG.GPU desc[UR6][R2.64], R5 ;  /* 0x00000005020079a6 */ /* 0x001fe2000c12f306 */
[----:B------:R-:W-:Y:S05]  /*0330*/  EXIT ;  /* 0x000000000000794d */ /* 0x000fea0003800000 */
        .weak           $__internal_3_$__cuda_sm3x_div_rn_noftz_f32_slowpath
        .type           $__internal_3_$__cuda_sm3x_div_rn_noftz_f32_slowpath,@function
        .size           $__internal_3_$__cuda_sm3x_div_rn_noftz_f32_slowpath,(.L_x_122 - $__internal_3_$__cuda_sm3x_div_rn_noftz_f32_slowpath)
$__internal_3_$__cuda_sm3x_div_rn_noftz_f32_slowpath:
[--C-:B------:R-:W-:Y:S01]  /*0340*/  SHF.R.U32.HI R5, RZ, 0x17, R3.reuse ;  /* 0x00000017ff057819 */ /* 0x100fe20000011603 */
[--C-:B------:R-:W-:Y:S01]  /*0350*/  IMAD.MOV.U32 R6, RZ, RZ, R0.reuse ;  /* 0x000000ffff067224 */ /* 0x100fe200078e0000 */
[----:B------:R-:W-:Y:S01]  /*0360*/  SHF.R.U32.HI R4, RZ, 0x17, R0 ;  /* 0x00000017ff047819 */ /* 0x000fe20000011600 */
[----:B------:R-:W-:Y:S01]  /*0370*/  IMAD.MOV.U32 R7, RZ, RZ, R3 ;  /* 0x000000ffff077224 */ /* 0x000fe200078e0003 */
[----:B------:R-:W-:Y:S02]  /*0380*/  LOP3.LUT R5, R5, 0xff, RZ, 0xc0, !PT ;  /* 0x000000ff05057812 */ /* 0x000fe400078ec0ff */
        /* <DEDUP_REMOVED lines=28> */
[----:B------:R-:W-:Y:S02]  /*0550*/  @!P1 FFMA R7, R3, 1.84467440737095516160e+19, RZ ;  /* 0x5f80000003079823 */ /* 0x000fe400000000ff */
[----:B------:R-:W-:-:S07]  /*0560*/  @!P1 VIADD R8, R8, 0x40 ;  /* 0x0000004008089836 */ /* 0x000fce0000000000 */
.L_x_57:
[----:B------:R-:W-:Y:S01]  /*0570*/  LEA R0, R5, 0xc0800000, 0x17 ;  /* 0xc080000005007811 */ /* 0x000fe200078eb8ff */
[----:B------:R-:W-:-:S04]  /*0580*/  VIADD R4, R4, 0xffffff81 ;  /* 0xffffff8104047836 */ /* 0x000fc80000000000 */
[----:B------:R-:W-:Y:S01]  /*0590*/  IMAD.IADD R7, R7, 0x1, -R0 ;  /* 0x0000000107077824 */ /* 0x000fe200078e0a00 */
[C---:B------:R-:W-:Y:S01]  /*05a0*/  IADD3 R5, PT, PT, R4.reuse, 0x7f, -R5 ;  /* 0x0000007f04057810 */ /* 0x040fe20007ffe805 */
[----:B------:R-:W-:Y:S02]  /*05b0*/  IMAD R0, R4, -0x800000, R6 ;  /* 0xff80000004007824 */ /* 0x000fe400078e0206 */
[----:B------:R-:W0:Y:S01]  /*05c0*/  MUFU.RCP R3, R7 ;  /* 0x0000000700037308 */ /* 0x000e220000001000 */
[----:B------:R-:W-:Y:S01]  /*05d0*/  FADD.FTZ R9, -R7, -RZ ;  /* 0x800000ff07097221 */ /* 0x000fe20000010100 */
[----:B------:R-:W-:-:S03]  /*05e0*/  IMAD.IADD R5, R5, 0x1, R8 ;  /* 0x0000000105057824 */ /* 0x000fc600078e0208 */
[----:B0-----:R-:W-:-:S04]  /*05f0*/  FFMA R10, R3, R9, 1 ;  /* 0x3f800000030a7423 */ /* 0x001fc80000000009 */
[----:B------:R-:W-:-:S04]  /*0600*/  FFMA R10, R3, R10, R3 ;  /* 0x0000000a030a7223 */ /* 0x000fc80000000003 */
[----:B------:R-:W-:-:S04]  /*0610*/  FFMA R3, R0, R10, RZ ;  /* 0x0000000a00037223 */ /* 0x000fc800000000ff */
[----:B------:R-:W-:-:S04]  /*0620*/  FFMA R6, R9, R3, R0 ;  /* 0x0000000309067223 */ /* 0x000fc80000000000 */
[----:B------:R-:W-:-:S04]  /*0630*/  FFMA R11, R10, R6, R3 ;  /* 0x000000060a0b7223 */ /* 0x000fc80000000003 */
[----:B------:R-:W-:-:S04]  /*0640*/  FFMA R6, R9, R11, R0 ;  /* 0x0000000b09067223 */ /* 0x000fc80000000000 */
        /* <DEDUP_REMOVED lines=32> */
[----:B------:R-:W-:-:S05]  /*0850*/  LOP3.LUT R0, R0, R5, RZ, 0xc0, !PT ;  /* 0x0000000500007212 */ /* 0x000fca00078ec0ff */
[----:B------:R-:W-:-:S05]  /*0860*/  IMAD.IADD R0, R7, 0x1, R0 ;  /* 0x0000000107007824 */ /* 0x000fca00078e0200 */
[----:B------:R-:W-:Y:S01]  /*0870*/  LOP3.LUT R3, R0, R3, RZ, 0xfc, !PT ;  /* 0x0000000300037212 */ /* 0x000fe200078efcff */
[----:B------:R-:W-:Y:S06]  /*0880*/  BRA `(.L_x_64) ;  /* 0x0000000000347947 */ /* 0x000fec0003800000 */
.L_x_63:
[----:B------:R-:W-:-:S04]  /*0890*/  LOP3.LUT R3, R3, 0x80000000, RZ, 0xc0, !PT ;  /* 0x8000000003037812 */ /* 0x000fc800078ec0ff */
[----:B------:R-:W-:Y:S01]  /*08a0*/  LOP3.LUT R3, R3, 0x7f800000, RZ, 0xfc, !PT ;  /* 0x7f80000003037812 */ /* 0x000fe200078efcff */
[----:B------:R-:W-:Y:S06]  /*08b0*/  BRA `(.L_x_64) ;  /* 0x0000000000287947 */ /* 0x000fec0003800000 */
.L_x_62:
[----:B------:R-:W-:Y:S01]  /*08c0*/  IMAD R3, R5, 0x800000, R3 ;  /* 0x0080000005037824 */ /* 0x000fe200078e0203 */
[----:B------:R-:W-:Y:S06]  /*08d0*/  BRA `(.L_x_64) ;  /* 0x0000000000207947 */ /* 0x000fec0003800000 */
.L_x_61:
[----:B------:R-:W-:-:S04]  /*08e0*/  LOP3.LUT R3, R7, 0x80000000, R6, 0x48, !PT ;  /* 0x8000000007037812 */ /* 0x000fc800078e4806 */
[----:B------:R-:W-:Y:S01]  /*08f0*/  LOP3.LUT R3, R3, 0x7f800000, RZ, 0xfc, !PT ;  /* 0x7f80000003037812 */ /* 0x000fe200078efcff */
[----:B------:R-:W-:Y:S06]  /*0900*/  BRA `(.L_x_64) ;  /* 0x0000000000147947 */ /* 0x000fec0003800000 */
.L_x_60:
[----:B------:R-:W-:Y:S01]  /*0910*/  LOP3.LUT R3, R7, 0x80000000, R6, 0x48, !PT ;  /* 0x8000000007037812 */ /* 0x000fe200078e4806 */
[----:B------:R-:W-:Y:S06]  /*0920*/  BRA `(.L_x_64) ;  /* 0x00000000000c7947 */ /* 0x000fec0003800000 */
.L_x_59:
[----:B------:R-:W0:Y:S01]  /*0930*/  MUFU.RSQ R3, -QNAN ;  /* 0xffc0000000037908 */ /* 0x000e220000001400 */
[----:B------:R-:W-:Y:S05]  /*0940*/  BRA `(.L_x_64) ;  /* 0x0000000000047947 */ /* 0x000fea0003800000 */
.L_x_58:
[----:B------:R-:W-:-:S07]  /*0950*/  FADD.FTZ R3, R0, R3 ;  /* 0x0000000300037221 */ /* 0x000fce0000010000 */
.L_x_64:
[----:B0-----:R-:W-:Y:S02]  /*0960*/  IMAD.MOV.U32 R5, RZ, RZ, R3 ;  /* 0x000000ffff057224 */ /* 0x001fe400078e0003 */
[----:B------:R-:W-:-:S04]  /*0970*/  IMAD.MOV.U32 R3, RZ, RZ, 0x0 ;  /* 0x00000000ff037424 */ /* 0x000fc800078e00ff */
[----:B------:R-:W-:Y:S05]  /*0980*/  RET.REL.NODEC R2 `(_ZN2gs8training19compute_mean_kernelEPKfPfi) ;  /* 0xfffffff4029c7950 */ /* 0x000fea0003c3ffff */
.L_x_65:
        /* <DEDUP_REMOVED lines=15> */
.L_x_122:


//--------------------- .text._ZN2gs8training30compute_l1_loss_forward_kernelEPKfS2_PfS3_S3_i --------------------------
	.section	.text._ZN2gs8training30compute_l1_loss_forward_kernelEPKfS2_PfS3_S3_i,"ax",@progbits
	.align	128
        .global         _ZN2gs8training30compute_l1_loss_forward_kernelEPKfS2_PfS3_S3_i
        .type           _ZN2gs8training30compute_l1_loss_forward_kernelEPKfS2_PfS3_S3_i,@function
        .size           _ZN2gs8training30compute_l1_loss_forward_kernelEPKfS2_PfS3_S3_i,(.L_x_123 - _ZN2gs8training30compute_l1_loss_forward_kernelEPKfS2_PfS3_S3_i)
        .other          _ZN2gs8training30compute_l1_loss_forward_kernelEPKfS2_PfS3_S3_i,@"STO_CUDA_ENTRY STV_DEFAULT"
_ZN2gs8training30compute_l1_loss_forward_kernelEPKfS2_PfS3_S3_i:
.text._ZN2gs8training30compute_l1_loss_forward_kernelEPKfS2_PfS3_S3_i:
        /* <DEDUP_REMOVED lines=10> */
[----:B------:R-:W2:Y:S08]  /*00a0*/  LDC.64 R6, c[0x0][0x388] ;  /* 0x0000e200ff067b82 */ /* 0x000eb00000000a00 */
[----:B------:R-:W3:Y:S01]  /*00b0*/  LDC.64 R8, c[0x0][0x390] ;  /* 0x0000e400ff087b82 */ /* 0x000ee20000000a00 */
[----:B0-----:R-:W-:-:S07]  /*00c0*/  IMAD.WIDE R4, R2, 0x4, R4 ;  /* 0x0000000402047825 */ /* 0x001fce00078e0204 */
[----:B------:R-:W0:Y:S01]  /*00d0*/  LDC.64 R10, c[0x0][0x398] ;  /* 0x0000e600ff0a7b82 */ /* 0x000e220000000a00 */
[----:B-1----:R1:W4:Y:S01]  /*00e0*/  LDG.E R4, desc[UR4][R4.64] ;  /* 0x0000000404047981 */ /* 0x002322000c1e1900 */
[----:B--2---:R-:W-:-:S06]  /*00f0*/  IMAD.WIDE R6, R2, 0x4, R6 ;  /* 0x0000000402067825 */ /* 0x004fcc00078e0206 */
[----:B------:R-:W4:Y:S01]  /*0100*/  LDG.E R7, desc[UR4][R6.64] ;  /* 0x0000000406077981 */ /* 0x000f22000c1e1900 */
[----:B------:R-:W-:-:S04]  /*0110*/  I2FP.F32.S32 R3, UR6 ;  /* 0x0000000600037c45 */ /* 0x000fc80008201400 */
[----:B------:R-:W1:Y:S01]  /*0120*/  MUFU.RCP R12, R3 ;  /* 0x00000003000c7308 */ /* 0x000e620000001000 */
[----:B---3--:R-:W-:-:S04]  /*0130*/  IMAD.WIDE R8, R2, 0x4, R8 ;  /* 0x0000000402087825 */ /* 0x008fc800078e0208 */
[----:B------:R-:W-:Y:S02]  /*0140*/  IMAD.MOV.U32 R0, RZ, RZ, 0x3f800000 ;  /* 0x3f800000ff007424 */ /* 0x000fe400078e00ff */
[----:B0-----:R-:W-:-:S04]  /*0150*/  IMAD.WIDE R10, R2, 0x4, R10 ;  /* 0x00000004020a7825 */ /* 0x001fc800078e020a */
[----:B-1----:R-:W-:-:S04]  /*0160*/  FFMA R5, -R3, R12, 1 ;  /* 0x3f80000003057423 */ /* 0x002fc8000000010c */
[----:B------:R-:W-:Y:S01]  /*0170*/  FFMA R5, R12, R5, R12 ;  /* 0x000000050c057223 */ /* 0x000fe2000000000c */
[----:B------:R-:W-:Y:S01]  /*0180*/  BSSY.RECONVERGENT B0, `(.L_x_66) ;  /* 0x000000f000007945 */ /* 0x000fe20003800200 */
[C---:B----4-:R-:W-:Y:S01]  /*0190*/  FADD R13, R4.reuse, -R7 ;  /* 0x80000007040d7221 */ /* 0x050fe20000000000 */
[----:B------:R-:W-:-:S03]  /*01a0*/  FSETP.GT.AND P0, PT, R4, R7, PT ;  /* 0x000000070400720b */ /* 0x000fc60003f04000 */
[----:B------:R-:W-:Y:S01]  /*01b0*/  FADD R15, |R13|, -RZ ;  /* 0x800000ff0d0f7221 */ /* 0x000fe20000000200 */
[----:B------:R0:W-:Y:S01]  /*01c0*/  STG.E desc[UR4][R8.64], R13 ;  /* 0x0000000d08007986 */ /* 0x0001e2000c101904 */
[----:B------:R-:W-:-:S03]  /*01d0*/  FSEL R0, R0, -1, P0 ;  /* 0xbf80000000007808 */ /* 0x000fc60000000000 */
[----:B------:R0:W-:Y:S04]  /*01e0*/  STG.E desc[UR4][R10.64], R15 ;  /* 0x0000000f0a007986 */ /* 0x0001e8000c101904 */
[----:B------:R-:W1:Y:S01]  /*01f0*/  FCHK P0, R0, R3 ;  /* 0x0000000300007302 */ /* 0x000e620000000000 */
[----:B------:R-:W-:-:S04]  /*0200*/  FFMA R4, R0, R5, RZ ;  /* 0x0000000500047223 */ /* 0x000fc800000000ff */
[----:B------:R-:W-:-:S04]  /*0210*/  FFMA R6, -R3, R4, R0 ;  /* 0x0000000403067223 */ /* 0x000fc80000000100 */
[----:B------:R-:W-:Y:S01]  /*0220*/  FFMA R7, R5, R6, R4 ;  /* 0x0000000605077223 */ /* 0x000fe20000000004 */
[----:B01----:R-:W-:Y:S06]  /*0230*/  @!P0 BRA `(.L_x_67) ;  /* 0x00000000000c8947 */ /* 0x003fec0003800000 */
[----:B------:R-:W-:-:S07]  /*0240*/  MOV R4, 0x260 ;  /* 0x0000026000047802 */ /* 0x000fce0000000f00 */
[----:B------:R-:W-:Y:S05]  /*0250*/  CALL.REL.NOINC `($__internal_4_$__cuda_sm3x_div_rn_noftz_f32_slowpath) ;  /* 0x0000000000187944 */ /* 0x000fea0003c00000 */
[----:B------:R-:W-:-:S07]  /*0260*/  IMAD.MOV.U32 R7, RZ, RZ, R0 ;  /* 0x000000ffff077224 */ /* 0x000fce00078e0000 */
.L_x_67:
[----:B------:R-:W-:Y:S05]  /*0270*/  BSYNC.RECONVERGENT B0 ;  /* 0x0000000000007941 */ /* 0x000fea0003800200 */
.L_x_66:
[----:B------:R-:W0:Y:S02]  /*0280*/  LDC.64 R4, c[0x0][0x3a0] ;  /* 0x0000e800ff047b82 */ /* 0x000e240000000a00 */
[----:B0-----:R-:W-:-:S05]  /*0290*/  IMAD.WIDE R2, R2, 0x4, R4 ;  /* 0x0000000402027825 */ /* 0x001fca00078e0204 */
[----:B------:R-:W-:Y:S01]  /*02a0*/  STG.E desc[UR4][R2.64], R7 ;  /* 0x0000000702007986 */ /* 0x000fe2000c101904 */
[----:B------:R-:W-:Y:S05]  /*02b0*/  EXIT ;  /* 0x000000000000794d */ /* 0x000fea0003800000 */
        .weak           $__internal_4_$__cuda_sm3x_div_rn_noftz_f32_slowpath
        .type           $__internal_4_$__cuda_sm3x_div_rn_noftz_f32_slowpath,@function
        .size           $__internal_4_$__cuda_sm3x_div_rn_noftz_f32_slowpath,(.L_x_123 - $__internal_4_$__cuda_sm3x_div_rn_noftz_f32_slowpath)
$__internal_4_$__cuda_sm3x_div_rn_noftz_f32_slowpath:
[--C-:B------:R-:W-:Y:S01]  /*02c0*/  SHF.R.U32.HI R6, RZ, 0x17, R3.reuse ;  /* 0x00000017ff067819 */ /* 0x100fe20000011603 */
[----:B------:R-:W-:Y:S01]  /*02d0*/  BSSY.RECONVERGENT B1, `(.L_x_68) ;  /* 0x0000064000017945 */ /* 0x000fe20003800200 */
[--C-:B------:R-:W-:Y:S01]  /*02e0*/  SHF.R.U32.HI R5, RZ, 0x17, R0.reuse ;  /* 0x00000017ff057819 */ /* 0x100fe20000011600 */
[----:B------:R-:W-:Y:S01]  /*02f0*/  IMAD.MOV.U32 R7, RZ, RZ, R0 ;  /* 0x000000ffff077224 */ /* 0x000fe200078e0000 */
        /* <DEDUP_REMOVED lines=32> */
.L_x_69:
[----:B------:R-:W-:Y:S01]  /*0500*/  LEA R3, R6, 0xc0800000, 0x17 ;  /* 0xc080000006037811 */ /* 0x000fe200078eb8ff */
[----:B------:R-:W-:Y:S01]  /*0510*/  VIADD R5, R5, 0xffffff81 ;  /* 0xffffff8105057836 */ /* 0x000fe20000000000 */
[----:B------:R-:W-:Y:S03]  /*0520*/  BSSY.RECONVERGENT B2, `(.L_x_74) ;  /* 0x0000035000027945 */ /* 0x000fe60003800200 */
        /* <DEDUP_REMOVED lines=27> */
[CCC-:B------:R-:W-:Y:S01]  /*06e0*/  FFMA.RM R6, R10.reuse, R8.reuse, R7.reuse ;  /* 0x000000080a067223 */ /* 0x1c0fe20000004007 */
[C---:B------:R-:W-:Y:S02]  /*06f0*/  ISETP.NE.AND P2, PT, R9.reuse, RZ, PT ;  /* 0x000000ff0900720c */ /* 0x040fe40003f45270 */
[----:B------:R-:W-:Y:S02]  /*0700*/  ISETP.NE.AND P1, PT, R9, RZ, PT ;  /* 0x000000ff0900720c */ /* 0x000fe40003f25270 */
[----:B------:R-:W-:Y:S01]  /*0710*/  LOP3.LUT R5, R3, 0x7fffff, RZ, 0xc0, !PT ;  /* 0x007fffff03057812 */ /* 0x000fe200078ec0ff */
[----:B------:R-:W-:Y:S01]  /*0720*/  FFMA.RP R3, R10, R8, R7 ;  /* 0x000000080a037223 */ /* 0x000fe20000008007 */
[----:B------:R-:W-:Y:S02]  /*0730*/  VIADD R8, R9, 0x20 ;  /* 0x0000002009087836 */ /* 0x000fe40000000000 */
[----:B------:R-:W-:Y:S01]  /*0740*/  LOP3.LUT R5, R5, 0x800000, RZ, 0xfc, !PT ;  /* 0x0080000005057812 */ /* 0x000fe200078efcff */
[----:B------:R-:W-:Y:S01]  /*0750*/  IMAD.MOV R7, RZ, RZ, -R9 ;  /* 0x000000ffff077224 */ /* 0x000fe200078e0a09 */
[----:B------:R-:W-:-:S02]  /*0760*/  FSETP.NEU.FTZ.AND P0, PT, R3, R6, PT ;  /* 0x000000060300720b */ /* 0x000fc40003f1d000 */
[----:B------:R-:W-:Y:S02]  /*0770*/  SHF.L.U32 R8, R5, R8, RZ ;  /* 0x0000000805087219 */ /* 0x000fe400000006ff */
[----:B------:R-:W-:Y:S02]  /*0780*/  SEL R6, R7, RZ, P2 ;  /* 0x000000ff07067207 */ /* 0x000fe40001000000 */
[----:B------:R-:W-:Y:S02]  /*0790*/  ISETP.NE.AND P1, PT, R8, RZ, P1 ;  /* 0x000000ff0800720c */ /* 0x000fe40000f25270 */
[----:B------:R-:W-:Y:S02]  /*07a0*/  SHF.R.U32.HI R6, RZ, R6, R5 ;  /* 0x00000006ff067219 */ /* 0x000fe40000011605 */
[----:B------:R-:W-:Y:S02]  /*07b0*/  PLOP3.LUT P0, PT, P0, P1, PT, 0xf8, 0x8f ;  /* 0x00000000008f781c */ /* 0x000fe40000703f70 */
[----:B------:R-:W-:-:S02]  /*07c0*/  SHF.R.U32.HI R8, RZ, 0x1, R6 ;  /* 0x00000001ff087819 */ /* 0x000fc40000011606 */
[----:B------:R-:W-:-:S04]  /*07d0*/  SEL R3, RZ, 0x1, !P0 ;  /* 0x00000001ff037807 */ /* 0x000fc80004000000 */
[----:B------:R-:W-:-:S04]  /*07e0*/  LOP3.LUT R3, R3, 0x1, R8, 0xf8, !PT ;  /* 0x0000000103037812 */ /* 0x000fc800078ef808 */
[----:B------:R-:W-:-:S05]  /*07f0*/  LOP3.LUT R3, R3, R6, RZ, 0xc0, !PT ;  /* 0x0000000603037212 */ /* 0x000fca00078ec0ff */
[----:B------:R-:W-:-:S05]  /*0800*/  IMAD.IADD R3, R8, 0x1, R3 ;  /* 0x0000000108037824 */ /* 0x000fca00078e0203 */
[----:B------:R-:W-:Y:S01]  /*0810*/  LOP3.LUT R0, R3, R0, RZ, 0xfc, !PT ;  /* 0x0000000003007212 */ /* 0x000fe200078efcff */
[----:B------:R-:W-:Y:S06]  /*0820*/  BRA `(.L_x_77) ;  /* 0x0000000000107947 */ /* 0x000fec0003800000 */
.L_x_76:
[----:B------:R-:W-:-:S04]  /*0830*/  LOP3.LUT R0, R0, 0x80000000, RZ, 0xc0, !PT ;  /* 0x8000000000007812 */ /* 0x000fc800078ec0ff */
[----:B------:R-:W-:Y:S01]  /*0840*/  LOP3.LUT R0, R0, 0x7f800000, RZ, 0xfc, !PT ;  /* 0x7f80000000007812 */ /* 0x000fe200078efcff */
[----:B------:R-:W-:Y:S06]  /*0850*/  BRA `(.L_x_77) ;  /* 0x0000000000047947 */ /* 0x000fec0003800000 */
.L_x_75:
[----:B------:R-:W-:-:S07]  /*0860*/  IMAD R0, R6, 0x800000, R0 ;  /* 0x0080000006007824 */ /* 0x000fce00078e0200 */
.L_x_77:
[----:B------:R-:W-:Y:S05]  /*0870*/  BSYNC.RECONVERGENT B2 ;  /* 0x0000000000027941 */ /* 0x000fea0003800200 */
.L_x_74:
[----:B------:R-:W-:Y:S05]  /*0880*/  BRA `(.L_x_78) ;  /* 0x0000000000207947 */ /* 0x000fea0003800000 */
.L_x_73:
[----:B------:R-:W-:-:S04]  /*0890*/  LOP3.LUT R0, R8, 0x80000000, R7, 0x48, !PT ;  /* 0x8000000008007812 */ /* 0x000fc800078e4807 */
[----:B------:R-:W-:Y:S01]  /*08a0*/  LOP3.LUT R0, R0, 0x7f800000, RZ, 0xfc, !PT ;  /* 0x7f80000000007812 */ /* 0x000fe200078efcff */
[----:B------:R-:W-:Y:S06]  /*08b0*/  BRA `(.L_x_78) ;  /* 0x0000000000147947 */ /* 0x000fec0003800000 */
.L_x_72:
[----:B------:R-:W-:Y:S01]  /*08c0*/  LOP3.LUT R0, R8, 0x80000000, R7, 0x48, !PT ;  /* 0x8000000008007812 */ /* 0x000fe200078e4807 */
[----:B------:R-:W-:Y:S06]  /*08d0*/  BRA `(.L_x_78) ;  /* 0x00000000000c7947 */ /* 0x000fec0003800000 */
.L_x_71:
[----:B------:R-:W0:Y:S01]  /*08e0*/  MUFU.RSQ R0, -QNAN ;  /* 0xffc0000000007908 */ /* 0x000e220000001400 */
[----:B------:R-:W-:Y:S05]  /*08f0*/  BRA `(.L_x_78) ;  /* 0x0000000000047947 */ /* 0x000fea0003800000 */
.L_x_70:
[----:B------:R-:W-:-:S07]  /*0900*/  FADD.FTZ R0, R0, R3 ;  /* 0x0000000300007221 */ /* 0x000fce0000010000 */
.L_x_78:
[----:B------:R-:W-:Y:S05]  /*0910*/  BSYNC.RECONVERGENT B1 ;  /* 0x0000000000017941 */ /* 0x000fea0003800200 */
.L_x_68:
[----:B------:R-:W-:-:S04]  /*0920*/  IMAD.MOV.U32 R5, RZ, RZ, 0x0 ;  /* 0x00000000ff057424 */ /* 0x000fc800078e00ff */
[----:B0-----:R-:W-:Y:S05]  /*0930*/  RET.REL.NODEC R4 `(_ZN2gs8training30compute_l1_loss_forward_kernelEPKfS2_PfS3_S3_i) ;  /* 0xfffffff404b07950 */ /* 0x001fea0003c3ffff */
.L_x_79:
        /* <DEDUP_REMOVED lines=12> */
.L_x_123:


//--------------------- .text._ZN2gs8training18fill_tensor_kernelEPffi --------------------------
	.section	.text._ZN2gs8training18fill_tensor_kernelEPffi,"ax",@progbits
	.align	128
        .global         _ZN2gs8training18fill_tensor_kernelEPffi
        .type           _ZN2gs8training18fill_tensor_kernelEPffi,@function
        .size           _ZN2gs8training18fill_tensor_kernelEPffi,(.L_x_138 - _ZN2gs8training18fill_tensor_kernelEPffi)
        .other          _ZN2gs8training18fill_tensor_kernelEPffi,@"STO_CUDA_ENTRY STV_DEFAULT"
_ZN2gs8training18fill_tensor_kernelEPffi:
.text._ZN2gs8training18fill_tensor_kernelEPffi:
        /* <DEDUP_REMOVED lines=10> */
[----:B------:R-:W1:Y:S01]  /*00a0*/  LDC R7, c[0x0][0x388] ;  /* 0x0000e200ff077b82 */ /* 0x000e620000000800 */
[----:B0-----:R-:W-:-:S05]  /*00b0*/  IMAD.WIDE R2, R5, 0x4, R2 ;  /* 0x0000000405027825 */ /* 0x001fca00078e0202 */
[----:B-1----:R-:W-:Y:S01]  /*00c0*/  STG.E desc[UR4][R2.64], R7 ;  /* 0x0000000702007986 */ /* 0x002fe2000c101904 */
[----:B------:R-:W-:Y:S05]  /*00d0*/  EXIT ;  /* 0x000000000000794d */ /* 0x000fea0003800000 */
.L_x_80:
        /* <DEDUP_REMOVED lines=10> */
.L_x_138:


//--------------------- .text._ZN2gs8training18zero_tensor_kernelEPfi --------------------------
	.section	.text._ZN2gs8training18zero_tensor_kernelEPfi,"ax",@progbits
	.align	128
        .global         _ZN2gs8training18zero_tensor_kernelEPfi
        .type           _ZN2gs8training18zero_tensor_kernelEPfi,@function
        .size           _ZN2gs8training18zero_tensor_kernelEPfi,(.L_x_139 - _ZN2gs8training18zero_tensor_kernelEPfi)
        .other          _ZN2gs8training18zero_tensor_kernelEPfi,@"STO_CUDA_ENTRY STV_DEFAULT"
_ZN2gs8training18zero_tensor_kernelEPfi:
.text._ZN2gs8training18zero_tensor_kernelEPfi:
        /* <DEDUP_REMOVED lines=10> */
[----:B0-----:R-:W-:-:S05]  /*00a0*/  IMAD.WIDE R2, R5, 0x4, R2 ;  /* 0x0000000405027825 */ /* 0x001fca00078e0202 */
[----:B-1----:R-:W-:Y:S01]  /*00b0*/  STG.E desc[UR4][R2.64], RZ ;  /* 0x000000ff02007986 */ /* 0x002fe2000c101904 */
[----:B------:R-:W-:Y:S05]  /*00c0*/  EXIT ;  /* 0x000000000000794d */ /* 0x000fea0003800000 */
.L_x_81:
        /* <DEDUP_REMOVED lines=11> */
.L_x_139:


//--------------------- .text._ZN2gs8training33add_opacity_regularization_kernelEPfPKffi --------------------------
	.section	.text._ZN2gs8training33add_opacity_regularization_kernelEPfPKffi,"ax",@progbits
	.align	128
        .global         _ZN2gs8training33add_opacity_regularization_kernelEPfPKffi
        .type           _ZN2gs8training33add_opacity_regularization_kernelEPfPKffi,@function
        .size           _ZN2gs8training33add_opacity_regularization_kernelEPfPKffi,(.L_x_125 - _ZN2gs8training33add_opacity_regularization_kernelEPfPKffi)
        .other          _ZN2gs8training33add_opacity_regularization_kernelEPfPKffi,@"STO_CUDA_ENTRY STV_DEFAULT"
_ZN2gs8training33add_opacity_regularization_kernelEPfPKffi:
.text._ZN2gs8training33add_opacity_regularization_kernelEPfPKffi:
        /* <DEDUP_REMOVED lines=10> */
[----:B0-----:R-:W-:-:S06]  /*00a0*/  IMAD.WIDE R2, R4, 0x4, R2 ;  /* 0x0000000404027825 */ /* 0x001fcc00078e0202 */
[----:B-1----:R-:W2:Y:S01]  /*00b0*/  LDG.E R2, desc[UR4][R2.64] ;  /* 0x0000000402027981 */ /* 0x002ea2000c1e1900 */
[----:B------:R-:W-:Y:S01]  /*00c0*/  IMAD.MOV.U32 R5, RZ, RZ, 0x3bbb989d ;  /* 0x3bbb989dff057424 */ /* 0x000fe200078e00ff */
[----:B------:R-:W-:Y:S01]  /*00d0*/  BSSY.RECONVERGENT B0, `(.L_x_82) ;  /* 0x0000016000007945 */ /* 0x000fe20003800200 */
[----:B------:R-:W-:Y:S02]  /*00e0*/  IMAD.MOV.U32 R7, RZ, RZ, 0x437c0000 ;  /* 0x437c0000ff077424 */ /* 0x000fe400078e00ff */
[----:B--2---:R-:W-:-:S04]  /*00f0*/  FFMA.SAT R0, R2, -R5, 0.5 ;  /* 0x3f00000002007423 */ /* 0x004fc80000002805 */
[----:B------:R-:W-:-:S04]  /*0100*/  FFMA.RM R0, R0, R7, 12582913 ;  /* 0x4b40000100007423 */ /* 0x000fc80000004007 */
[C---:B------:R-:W-:Y:S01]  /*0110*/  FADD R5, R0.reuse, -12583039 ;  /* 0xcb40007f00057421 */ /* 0x040fe20000000000 */
[----:B------:R-:W-:-:S03]  /*0120*/  IMAD.SHL.U32 R0, R0, 0x800000, RZ ;  /* 0x0080000000007824 */ /* 0x000fc600078e00ff */
[----:B------:R-:W-:-:S04]  /*0130*/  FFMA R5, R2, -1.4426950216293334961, -R5 ;  /* 0xbfb8aa3b02057823 */ /* 0x000fc80000000805 */
[----:B------:R-:W-:-:S06]  /*0140*/  FFMA R5, R2, -1.925963033500011079e-08, R5 ;  /* 0xb2a5706002057823 */ /* 0x000fcc0000000005 */
[----:B------:R-:W0:Y:S02]  /*0150*/  MUFU.EX2 R5, R5 ;  /* 0x0000000500057308 */ /* 0x000e240000000800 */
[----:B0-----:R-:W-:-:S04]  /*0160*/  FFMA R0, R0, R5, 1 ;  /* 0x3f80000000007423 */ /* 0x001fc80000000005 */
[----:B------:R-:W-:-:S05]  /*0170*/  VIADD R2, R0, 0x1800000 ;  /* 0x0180000000027836 */ /* 0x000fca0000000000 */
[----:B------:R-:W-:-:S04]  /*0180*/  LOP3.LUT R2, R2, 0x7f800000, RZ, 0xc0, !PT ;  /* 0x7f80000002027812 */ /* 0x000fc800078ec0ff */
[----:B------:R-:W-:-:S13]  /*0190*/  ISETP.GT.U32.AND P0, PT, R2, 0x1ffffff, PT ;  /* 0x01ffffff0200780c */ /* 0x000fda0003f04070 */
[----:B------:R-:W-:Y:S05]  /*01a0*/  @P0 BRA `(.L_x_83) ;  /* 0x0000000000100947 */ /* 0x000fea0003800000 */
[----:B------:R-:W-:-:S07]  /*01b0*/  MOV R6, 0x1d0 ;  /* 0x000001d000067802 */ /* 0x000fce0000000f00 */
[----:B------:R-:W-:Y:S05]  /*01c0*/  CALL.REL.NOINC `($__internal_5_$__cuda_sm20_rcp_rn_f32_slowpath) ;  /* 0x00000000007c7944 */ /* 0x000fea0003c00000 */
[----:B------:R-:W-:Y:S01]  /*01d0*/  IMAD.MOV.U32 R2, RZ, RZ, R3 ;  /* 0x000000ffff027224 */ /* 0x000fe200078e0003 */
[----:B------:R-:W-:Y:S06]  /*01e0*/  BRA `(.L_x_84) ;  /* 0x0000000000107947 */ /* 0x000fec0003800000 */
.L_x_83:
[----:B------:R-:W0:Y:S02]  /*01f0*/  MUFU.RCP R3, R0 ;  /* 0x0000000000037308 */ /* 0x000e240000001000 */
[----:B0-----:R-:W-:-:S04]  /*0200*/  FFMA R2, R0, R3, -1 ;  /* 0xbf80000000027423 */ /* 0x001fc80000000003 */
[----:B------:R-:W-:-:S04]  /*0210*/  FADD.FTZ R2, -R2, -RZ ;  /* 0x800000ff02027221 */ /* 0x000fc80000010100 */
[----:B------:R-:W-:-:S07]  /*0220*/  FFMA R2, R3, R2, R3 ;  /* 0x0000000203027223 */ /* 0x000fce0000000003 */
.L_x_84:
[----:B------:R-:W-:Y:S05]  /*0230*/  BSYNC.RECONVERGENT B0 ;  /* 0x0000000000007941 */ /* 0x000fea0003800200 */
.L_x_82:
[----:B------:R-:W0:Y:S01]  /*0240*/  LDCU.64 UR6, c[0x0][0x390] ;  /* 0x00007200ff0677ac */ /* 0x000e220008000a00 */
[----:B------:R-:W-:Y:S01]  /*0250*/  FADD R3, -R2, 1 ;  /* 0x3f80000002037421 */ /* 0x000fe20000000100 */
[----:B------:R-:W-:Y:S03]  /*0260*/  BSSY.RECONVERGENT B0, `(.L_x_85) ;  /* 0x000000f000007945 */ /* 0x000fe60003800200 */
[----:B------:R-:W-:Y:S01]  /*0270*/  FMUL R0, R3, R2 ;  /* 0x0000000203007220 */ /* 0x000fe20000400000 */
[----:B0-----:R-:W-:-:S03]  /*0280*/  I2FP.F32.S32 R5, UR7 ;  /* 0x0000000700057c45 */ /* 0x001fc60008201400 */
[----:B------:R-:W-:Y:S01]  /*0290*/  FMUL R0, R0, UR6 ;  /* 0x0000000600007c20 */ /* 0x000fe20008400000 */
[----:B------:R-:W0:Y:S08]  /*02a0*/  MUFU.RCP R6, R5 ;  /* 0x0000000500067308 */ /* 0x000e300000001000 */
[----:B------:R-:W1:Y:S01]  /*02b0*/  FCHK P0, R0, R5 ;  /* 0x0000000500007302 */ /* 0x000e620000000000 */
[----:B0-----:R-:W-:-:S04]  /*02c0*/  FFMA R3, -R5, R6, 1 ;  /* 0x3f80000005037423 */ /* 0x001fc80000000106 */
[----:B------:R-:W-:-:S04]  /*02d0*/  FFMA R3, R6, R3, R6 ;  /* 0x0000000306037223 */ /* 0x000fc80000000006 */
[----:B------:R-:W-:-:S04]  /*02e0*/  FFMA R2, R0, R3, RZ ;  /* 0x0000000300027223 */ /* 0x000fc800000000ff */
[----:B------:R-:W-:-:S04]  /*02f0*/  FFMA R6, -R5, R2, R0 ;  /* 0x0000000205067223 */ /* 0x000fc80000000100 */
[----:B------:R-:W-:Y:S01]  /*0300*/  FFMA R6, R3, R6, R2 ;  /* 0x0000000603067223 */ /* 0x000fe20000000002 */
[----:B-1----:R-:W-:Y:S06]  /*0310*/  @!P0 BRA `(.L_x_86) ;  /* 0x00000000000c8947 */ /* 0x002fec0003800000 */
[----:B------:R-:W-:-:S07]  /*0320*/  MOV R2, 0x340 ;  /* 0x0000034000027802 */ /* 0x000fce0000000f00 */
[----:B------:R-:W-:Y:S05]  /*0330*/  CALL.REL.NOINC `($__internal_6_$__cuda_sm3x_div_rn_noftz_f32_slowpath) ;  /* 0x0000000000f07944 */ /* 0x000fea0003c00000 */
[----:B------:R-:W-:-:S07]  /*0340*/  IMAD.MOV.U32 R6, RZ, RZ, R0 ;  /* 0x000000ffff067224 */ /* 0x000fce00078e0000 */
.L_x_86:
[----:B------:R-:W-:Y:S05]  /*0350*/  BSYNC.RECONVERGENT B0 ;  /* 0x0000000000007941 */ /* 0x000fea0003800200 */
.L_x_85:
[----:B------:R-:W0:Y:S02]  /*0360*/  LDC.64 R2, c[0x0][0x380] ;  /* 0x0000e000ff027b82 */ /* 0x000e240000000a00 */
[----:B0-----:R-:W-:-:S05]  /*0370*/  IMAD.WIDE R4, R4, 0x4, R2 ;  /* 0x0000000404047825 */ /* 0x001fca00078e0202 */
[----:B------:R-:W2:Y:S02]  /*0380*/  LDG.E R3, desc[UR4][R4.64] ;  /* 0x0000000404037981 */ /* 0x000ea4000c1e1900 */
[----:B--2---:R-:W-:-:S05]  /*0390*/  FADD R3, R3, R6 ;  /* 0x0000000603037221 */ /* 0x004fca0000000000 */
[----:B------:R-:W-:Y:S01]  /*03a0*/  STG.E desc[UR4][R4.64], R3 ;  /* 0x0000000304007986 */ /* 0x000fe2000c101904 */
[----:B------:R-:W-:Y:S05]  /*03b0*/  EXIT ;  /* 0x000000000000794d */ /* 0x000fea0003800000 */
        .weak           $__internal_5_$__cuda_sm20_rcp_rn_f32_slowpath
        .type           $__internal_5_$__cuda_sm20_rcp_rn_f32_slowpath,@function
        .size           $__internal_5_$__cuda_sm20_rcp_rn_f32_slowpath,($__internal_6_$__cuda_sm3x_div_rn_noftz_f32_slowpath - $__internal_5_$__cuda_sm20_rcp_rn_f32_slowpath)
$__internal_5_$__cuda_sm20_rcp_rn_f32_slowpath:
[----:B------:R-:W-:Y:S01]  /*03c0*/  IMAD.SHL.U32 R2, R0, 0x2, RZ ;  /* 0x0000000200027824 */ /* 0x000fe200078e00ff */
[----:B------:R-:W-:Y:S04]  /*03d0*/  BSSY.RECONVERGENT B1, `(.L_x_87) ;  /* 0x0000030000017945 */ /* 0x000fe80003800200 */
[----:B------:R-:W-:-:S04]  /*03e0*/  SHF.R.U32.HI R2, RZ, 0x18, R2 ;  /* 0x00000018ff027819 */ /* 0x000fc80000011602 */
[----:B------:R-:W-:-:S13]  /*03f0*/  ISETP.NE.U32.AND P0, PT, R2, RZ, PT ;  /* 0x000000ff0200720c */ /* 0x000fda0003f05070 */
[----:B------:R-:W-:Y:S05]  /*0400*/  @P0 BRA `(.L_x_88) ;  /* 0x0000000000280947 */ /* 0x000fea0003800000 */
[----:B------:R-:W-:-:S05]  /*0410*/  IMAD.SHL.U32 R2, R0, 0x2, RZ ;  /* 0x0000000200027824 */ /* 0x000fca00078e00ff */
[----:B------:R-:W-:-:S13]  /*0420*/  ISETP.NE.AND P0, PT, R2, RZ, PT ;  /* 0x000000ff0200720c */ /* 0x000fda0003f05270 */
[----:B------:R-:W-:Y:S01]  /*0430*/  @P0 FFMA R5, R0, 1.84467440737095516160e+19, RZ ;  /* 0x5f80000000050823 */ /* 0x000fe200000000ff */
[----:B------:R-:W-:Y:S08]  /*0440*/  @!P0 MUFU.RCP R3, R0 ;  /* 0x0000000000038308 */ /* 0x000ff00000001000 */
[----:B------:R-:W0:Y:S02]  /*0450*/  @P0 MUFU.RCP R2, R5 ;  /* 0x0000000500020308 */ /* 0x000e240000001000 */
[----:B0-----:R-:W-:-:S04]  /*0460*/  @P0 FFMA R7, R5, R2, -1 ;  /* 0xbf80000005070423 */ /* 0x001fc80000000002 */
[----:B------:R-:W-:-:S04]  /*0470*/  @P0 FADD.FTZ R7, -R7, -RZ ;  /* 0x800000ff07070221 */ /* 0x000fc80000010100 */
[----:B------:R-:W-:-:S04]  /*0480*/  @P0 FFMA R2, R2, R7, R2 ;  /* 0x0000000702020223 */ /* 0x000fc80000000002 */
[----:B------:R-:W-:Y:S01]  /*0490*/  @P0 FFMA R3, R2, 1.84467440737095516160e+19, RZ ;  /* 0x5f80000002030823 */ /* 0x000fe200000000ff */
[----:B------:R-:W-:Y:S06]  /*04a0*/  BRA `(.L_x_89) ;  /* 0x0000000000887947 */ /* 0x000fec0003800000 */
.L_x_88:
[----:B------:R-:W-:-:S05]  /*04b0*/  VIADD R3, R2, 0xffffff03 ;  /* 0xffffff0302037836 */ /* 0x000fca0000000000 */
[----:B------:R-:W-:-:S13]  /*04c0*/  ISETP.GT.U32.AND P0, PT, R3, 0x1, PT ;  /* 0x000000010300780c */ /* 0x000fda0003f04070 */
[----:B------:R-:W-:Y:S05]  /*04d0*/  @P0 BRA `(.L_x_90) ;  /* 0x0000000000780947 */ /* 0x000fea0003800000 */
[----:B------:R-:W-:Y:S01]  /*04e0*/  LOP3.LUT R5, R0, 0x7fffff, RZ, 0xc0, !PT ;  /* 0x007fffff00057812 */ /* 0x000fe200078ec0ff */
[----:B------:R-:W-:-:S03]  /*04f0*/  IMAD.MOV.U32 R10, RZ, RZ, 0x3 ;  /* 0x00000003ff0a7424 */ /* 0x000fc600078e00ff */
[----:B------:R-:W-:Y:S02]  /*0500*/  LOP3.LUT R5, R5, 0x3f800000, RZ, 0xfc, !PT ;  /* 0x3f80000005057812 */ /* 0x000fe400078efcff */
[----:B------:R-:W-:Y:S02]  /*0510*/  SHF.L.U32 R11, R10, R3, RZ ;  /* 0x000000030a0b7219 */ /* 0x000fe400000006ff */
[----:B------:R-:W0:Y:S02]  /*0520*/  MUFU.RCP R8, R5 ;  /* 0x0000000500087308 */ /* 0x000e240000001000 */
[----:B0-----:R-:W-:-:S04]  /*0530*/  FFMA R7, R5, R8, -1 ;  /* 0xbf80000005077423 */ /* 0x001fc80000000008 */
[----:B------:R-:W-:-:S04]  /*0540*/  FADD.FTZ R7, -R7, -RZ ;  /* 0x800000ff07077221 */ /* 0x000fc80000010100 */
[CCC-:B------:R-:W-:Y:S01]  /*0550*/  FFMA.RM R9, R8.reuse, R7.reuse, R8.reuse ;  /* 0x0000000708097223 */ /* 0x1c0fe20000004008 */
[----:B------:R-:W-:-:S04]  /*0560*/  FFMA.RP R8, R8, R7, R8 ;  /* 0x0000000708087223 */ /* 0x000fc80000008008 */
[C---:B------:R-:W-:Y:S02]  /*0570*/  LOP3.LUT R7, R9.reuse, 0x7fffff, RZ, 0xc0, !PT ;  /* 0x007fffff09077812 */ /* 0x040fe400078ec0ff */
[----:B------:R-:W-:Y:S02]  /*0580*/  FSETP.NEU.FTZ.AND P0, PT, R9, R8, PT ;  /* 0x000000080900720b */ /* 0x000fe40003f1d000 */
[----:B------:R-:W-:Y:S02]  /*0590*/  LOP3.LUT R8, R7, 0x800000, RZ, 0xfc, !PT ;  /* 0x0080000007087812 */ /* 0x000fe400078efcff */
[----:B------:R-:W-:Y:S02]  /*05a0*/  SEL R7, RZ, 0xffffffff, !P0 ;  /* 0xffffffffff077807 */ /* 0x000fe40004000000 */
[----:B------:R-:W-:-:S03]  /*05b0*/  LOP3.LUT R10, R11, R8, RZ, 0xc0, !PT ;  /* 0x000000080b0a7212 */ /* 0x000fc600078ec0ff */
[----:B------:R-:W-:Y:S01]  /*05c0*/  IMAD.MOV R7, RZ, RZ, -R7 ;  /* 0x000000ffff077224 */ /* 0x000fe200078e0a07 */
[----:B------:R-:W-:-:S04]  /*05d0*/  SHF.R.U32.HI R10, RZ, R3, R10 ;  /* 0x00000003ff0a7219 */ /* 0x000fc8000001160a */
[----:B------:R-:W-:Y:S02]  /*05e0*/  LOP3.LUT P1, RZ, R7, R3, R8, 0xf8, !PT ;  /* 0x0000000307ff7212 */ /* 0x000fe4000782f808 */
[C---:B------:R-:W-:Y:S02]  /*05f0*/  LOP3.LUT P0, RZ, R10.reuse, 0x1, RZ, 0xc0, !PT ;  /* 0x000000010aff7812 */ /* 0x040fe4000780c0ff */
[----:B------:R-:W-:-:S04]  /*0600*/  LOP3.LUT P2, RZ, R10, 0x2, RZ, 0xc0, !PT ;  /* 0x000000020aff7812 */ /* 0x000fc8000784c0ff */
[----:B------:R-:W-:Y:S02]  /*0610*/  PLOP3.LUT P0, PT, P0, P1, P2, 0xe0, 0x0 ;  /* 0x000000000000781c */ /* 0x000fe40000703c20 */
[----:B------:R-:W-:Y:S02]  /*0620*/  LOP3.LUT P1, RZ, R0, 0x7fffff, RZ, 0xc0, !PT ;  /* 0x007fffff00ff7812 */ /* 0x000fe4000782c0ff */
[----:B------:R-:W-:-:S04]  /*0630*/  SEL R3, RZ, 0x1, !P0 ;  /* 0x00000001ff037807 */ /* 0x000fc80004000000 */
[----:B------:R-:W-:-:S04]  /*0640*/  IADD3 R3, PT, PT, -R3, RZ, RZ ;  /* 0x000000ff03037210 */ /* 0x000fc80007ffe1ff */
[----:B------:R-:W-:Y:S01]  /*0650*/  ISETP.GE.AND P0, PT, R3, RZ, PT ;  /* 0x000000ff0300720c */ /* 0x000fe20003f06270 */
[----:B------:R-:W-:-:S05]  /*0660*/  VIADD R3, R2, 0xffffff04 ;  /* 0xffffff0402037836 */ /* 0x000fca0000000000 */
[----:B------:R-:W-:-:S07]  /*0670*/  SHF.R.U32.HI R3, RZ, R3, R8 ;  /* 0x00000003ff037219 */ /* 0x000fce0000011608 */
[----:B------:R-:W-:-:S04]  /*0680*/  @!P0 VIADD R3, R3, 0x1 ;  /* 0x0000000103038836 */ /* 0x000fc80000000000 */
[----:B------:R-:W-:-:S05]  /*0690*/  @!P1 IMAD.SHL.U32 R3, R3, 0x2, RZ ;  /* 0x0000000203039824 */ /* 0x000fca00078e00ff */
[----:B------:R-:W-:Y:S01]  /*06a0*/  LOP3.LUT R3, R3, 0x80000000, R0, 0xf8, !PT ;  /* 0x8000000003037812 */ /* 0x000fe200078ef800 */
[----:B------:R-:W-:Y:S06]  /*06b0*/  BRA `(.L_x_89) ;  /* 0x0000000000047947 */ /* 0x000fec0003800000 */
.L_x_90:
[----:B------:R0:W1:Y:S02]  /*06c0*/  MUFU.RCP R3, R0 ;  /* 0x0000000000037308 */ /* 0x0000640000001000 */
.L_x_89:
[----:B------:R-:W-:Y:S05]  /*06d0*/  BSYNC.RECONVERGENT B1 ;  /* 0x0000000000017941 */ /* 0x000fea0003800200 */
.L_x_87:
[----:B------:R-:W-:-:S04]  /*06e0*/  IMAD.MOV.U32 R7, RZ, RZ, 0x0 ;  /* 0x00000000ff077424 */ /* 0x000fc800078e00ff */
[----:B01----:R-:W-:Y:S05]  /*06f0*/  RET.REL.NODEC R6 `(_ZN2gs8training33add_opacity_regularization_kernelEPfPKffi) ;  /* 0xfffffff806407950 */ /* 0x003fea0003c3ffff */
        .weak           $__internal_6_$__cuda_sm3x_div_rn_noftz_f32_slowpath
        .type           $__internal_6_$__cuda_sm3x_div_rn_noftz_f32_slowpath,@function
        .size           $__internal_6_$__cuda_sm3x_div_rn_noftz_f32_slowpath,(.L_x_125 - $__internal_6_$__cuda_sm3x_div_rn_noftz_f32_slowpath)
$__internal_6_$__cuda_sm3x_div_rn_noftz_f32_slowpath:
[----:B------:R-:W-:Y:S01]  /*0700*/  SHF.R.U32.HI R6, RZ, 0x17, R5 ;  /* 0x00000017ff067819 */ /* 0x000fe20000011605 */
[----:B------:R-:W-:Y:S01]  /*0710*/  BSSY.RECONVERGENT B1, `(.L_x_91) ;  /* 0x0000064000017945 */ /* 0x000fe20003800200 */
[--C-:B------:R-:W-:Y:S01]  /*0720*/  SHF.R.U32.HI R3, RZ, 0x17, R0.reuse ;  /* 0x00000017ff037819 */ /* 0x100fe20000011600 */
[----:B------:R-:W-:Y:S01]  /*0730*/  IMAD.MOV.U32 R7, RZ, RZ, R0 ;  /* 0x000000ffff077224 */ /* 0x000fe200078e0000 */
[----:B------:R-:W-:Y:S02]  /*0740*/  LOP3.LUT R6, R6, 0xff, RZ, 0xc0, !PT ;  /* 0x000000ff06067812 */ /* 0x000fe400078ec0ff */
[----:B------:R-:W-:-:S03]  /*0750*/  LOP3.LUT R10, R3, 0xff, RZ, 0xc0, !PT ;  /* 0x000000ff030a7812 */ /* 0x000fc600078ec0ff */
[----:B------:R-:W-:Y:S02]  /*0760*/  VIADD R9, R6, 0xffffffff ;  /* 0xffffffff06097836 */ /* 0x000fe40000000000 */
[----:B------:R-:W-:-:S03]  /*0770*/  VIADD R11, R10, 0xffffffff ;  /* 0xffffffff0a0b7836 */ /* 0x000fc60000000000 */
[----:B------:R-:W-:-:S04]  /*0780*/  ISETP.GT.U32.AND P0, PT, R9, 0xfd, PT ;  /* 0x000000fd0900780c */ /* 0x000fc80003f04070 */
[----:B------:R-:W-:-:S13]  /*0790*/  ISETP.GT.U32.OR P0, PT, R11, 0xfd, P0 ;  /* 0x000000fd0b00780c */ /* 0x000fda0000704470 */
[----:B------:R-:W-:Y:S01]  /*07a0*/  @!P0 MOV R8, RZ ;  /* 0x000000ff00088202 */ /* 0x000fe20000000f00 */
[----:B------:R-:W-:Y:S06]  /*07b0*/  @!P0 BRA `(.L_x_92) ;  /* 0x0000000000608947 */ /* 0x000fec0003800000 */
[----:B------:R-:W-:Y:S01]  /*07c0*/  FSETP.GTU.FTZ.AND P0, PT, |R0|, +INF , PT ;  /* 0x7f8000000000780b */ /* 0x000fe20003f1c200 */
[----:B------:R-:W-:Y:S01]  /*07d0*/  IMAD.MOV.U32 R3, RZ, RZ, R5 ;  /* 0x000000ffff037224 */ /* 0x000fe200078e0005 */
        /* <DEDUP_REMOVED lines=22> */
.L_x_92:
[----:B------:R-:W-:Y:S01]  /*0940*/  LEA R0, R6, 0xc0800000, 0x17 ;  /* 0xc080000006007811 */ /* 0x000fe200078eb8ff */
[----:B------:R-:W-:Y:S01]  /*0950*/  VIADD R3, R10, 0xffffff81 ;  /* 0xffffff810a037836 */ /* 0x000fe20000000000 */
[----:B------:R-:W-:Y:S03]  /*0960*/  BSSY.RECONVERGENT B2, `(.L_x_97) ;  /* 0x0000035000027945 */ /* 0x000fe60003800200 */
[----:B------:R-:W-:Y:S02]  /*0970*/  IMAD.IADD R5, R5, 0x1, -R0 ;  /* 0x0000000105057824 */ /* 0x000fe400078e0a00 */
[----:B------:R-:W-:Y:S02]  /*0980*/  IMAD R0, R3, -0x800000, R7 ;  /* 0xff80000003007824 */ /* 0x000fe400078e0207 */
[----:B------:R0:W1:Y:S01]  /*0990*/  MUFU.RCP R9, R5 ;  /* 0x0000000500097308 */ /* 0x0000620000001000 */
[----:B------:R-:W-:Y:S01]  /*09a0*/  FADD.FTZ R11, -R5, -RZ ;  /* 0x800000ff050b7221 */ /* 0x000fe20000010100 */
[----:B0-----:R-:W-:-:S05]  /*09b0*/  IADD3 R5, PT, PT, R3, 0x7f, -R6 ;  /* 0x0000007f03057810 */ /* 0x001fca0007ffe806 */
[----:B------:R-:W-:Y:S02]  /*09c0*/  IMAD.IADD R5, R5, 0x1, R8 ;  /* 0x0000000105057824 */ /* 0x000fe400078e0208 */
[----:B-1----:R-:W-:-:S04]  /*09d0*/  FFMA R10, R9, R11, 1 ;  /* 0x3f800000090a7423 */ /* 0x002fc8000000000b */
[----:B------:R-:W-:-:S04]  /*09e0*/  FFMA R12, R9, R10, R9 ;  /* 0x0000000a090c7223 */ /* 0x000fc80000000009 */
[----:B------:R-:W-:-:S04]  /*09f0*/  FFMA R7, R0, R12, RZ ;  /* 0x0000000c00077223 */ /* 0x000fc800000000ff */
[----:B------:R-:W-:-:S04]  /*0a00*/  FFMA R10, R11, R7, R0 ;  /* 0x000000070b0a7223 */ /* 0x000fc80000000000 */
[----:B------:R-:W-:-:S04]  /*0a10*/  FFMA R7, R12, R10, R7 ;  /* 0x0000000a0c077223 */ /* 0x000fc80000000007 */
[----:B------:R-:W-:-:S04]  /*0a20*/  FFMA R10, R11, R7, R0 ;  /* 0x000000070b0a7223 */ /* 0x000fc80000000000 */
        /* <DEDUP_REMOVED lines=16> */
[CCC-:B------:R-:W-:Y:S01]  /*0b30*/  FFMA.RM R6, R12.reuse, R10.reuse, R7.reuse ;  /* 0x0000000a0c067223 */ /* 0x1c0fe20000004007 */
        /* <DEDUP_REMOVED lines=19> */
.L_x_99:
[----:B------:R-:W-:-:S04]  /*0c70*/  LOP3.LUT R0, R0, 0x80000000, RZ, 0xc0, !PT ;  /* 0x8000000000007812 */ /* 0x000fc800078ec0ff */
[----:B------:R-:W-:Y:S01]  /*0c80*/  LOP3.LUT R0, R0, 0x7f800000, RZ, 0xfc, !PT ;  /* 0x7f80000000007812 */ /* 0x000fe200078efcff */
[----:B------:R-:W-:Y:S06]  /*0c90*/  BRA `(.L_x_100) ;  /* 0x0000000000047947 */ /* 0x000fec0003800000 */
.L_x_98:
[----:B------:R-:W-:-:S07]  /*0ca0*/  IMAD R0, R5, 0x800000, R0 ;  /* 0x0080000005007824 */ /* 0x000fce00078e0200 */
.L_x_100:
[----:B------:R-:W-:Y:S05]  /*0cb0*/  BSYNC.RECONVERGENT B2 ;  /* 0x0000000000027941 */ /* 0x000fea0003800200 */
.L_x_97:
[----:B------:R-:W-:Y:S05]  /*0cc0*/  BRA `(.L_x_101) ;  /* 0x0000000000207947 */ /* 0x000fea0003800000 */
.L_x_96:
[----:B------:R-:W-:-:S04]  /*0cd0*/  LOP3.LUT R0, R5, 0x80000000, R7, 0x48, !PT ;  /* 0x8000000005007812 */ /* 0x000fc800078e4807 */
[----:B------:R-:W-:Y:S01]  /*0ce0*/  LOP3.LUT R0, R0, 0x7f800000, RZ, 0xfc, !PT ;  /* 0x7f80000000007812 */ /* 0x000fe200078efcff */
[----:B------:R-:W-:Y:S06]  /*0cf0*/  BRA `(.L_x_101) ;  /* 0x0000000000147947 */ /* 0x000fec0003800000 */
.L_x_95:
[----:B------:R-:W-:Y:S01]  /*0d00*/  LOP3.LUT R0, R5, 0x80000000, R7, 0x48, !PT ;  /* 0x8000000005007812 */ /* 0x000fe200078e4807 */
[----:B------:R-:W-:Y:S06]  /*0d10*/  BRA `(.L_x_101) ;  /* 0x00000000000c7947 */ /* 0x000fec0003800000 */
.L_x_94:
[----:B------:R-:W0:Y:S01]  /*0d20*/  MUFU.RSQ R0, -QNAN ;  /* 0xffc0000000007908 */ /* 0x000e220000001400 */
[----:B------:R-:W-:Y:S05]  /*0d30*/  BRA `(.L_x_101) ;  /* 0x0000000000047947 */ /* 0x000fea0003800000 */
.L_x_93:
[----:B------:R-:W-:-:S07]  /*0d40*/  FADD.FTZ R0, R0, R3 ;  /* 0x0000000300007221 */ /* 0x000fce0000010000 */
.L_x_101:
[----:B------:R-:W-:Y:S05]  /*0d50*/  BSYNC.RECONVERGENT B1 ;  /* 0x0000000000017941 */ /* 0x000fea0003800200 */
.L_x_91:
[----:B------:R-:W-:-:S04]  /*0d60*/  IMAD.MOV.U32 R3, RZ, RZ, 0x0 ;  /* 0x00000000ff037424 */ /* 0x000fc800078e00ff */
[----:B0-----:R-:W-:Y:S05]  /*0d70*/  RET.REL.NODEC R2 `(_ZN2gs8training33add_opacity_regularization_kernelEPfPKffi) ;  /* 0xfffffff002a07950 */ /* 0x001fea0003c3ffff */
.L_x_102:
        /* <DEDUP_REMOVED lines=16> */
.L_x_125:


//--------------------- .text._ZN2gs8training31add_scale_regularization_kernelEPfPKffi --------------------------
	.section	.text._ZN2gs8training31add_scale_regularization_kernelEPfPKffi,"ax",@progbits
	.align	128
        .global         _ZN2gs8training31add_scale_regularization_kernelEPfPKffi
        .type           _ZN2gs8training31add_scale_regularization_kernelEPfPKffi,@function
        .size           _ZN2gs8training31add_scale_regularization_kernelEPfPKffi,(.L_x_126 - _ZN2gs8training31add_scale_regularization_kernelEPfPKffi)
        .other          _ZN2gs8training31add_scale_regularization_kernelEPfPKffi,@"STO_CUDA_ENTRY STV_DEFAULT"
_ZN2gs8training31add_scale_regularization_kernelEPfPKffi:
.text._ZN2gs8training31add_scale_regularization_kernelEPfPKffi:
        /* <DEDUP_REMOVED lines=15> */
[----:B--2---:R-:W-:-:S04]  /*00f0*/  FFMA.SAT R0, R4, R3, 0.5 ;  /* 0x3f00000004007423 */ /* 0x004fc80000002003 */
[----:B------:R-:W-:Y:S01]  /*0100*/  FFMA.RM R0, R0, R7, 12582913 ;  /* 0x4b40000100007423 */ /* 0x000fe20000004007 */
[----:B------:R-:W-:Y:S01]  /*0110*/  I2FP.F32.S32 R7, UR6 ;  /* 0x0000000600077c45 */ /* 0x000fe20008201400 */
[----:B------:R-:W0:Y:S02]  /*0120*/  LDCU UR6, c[0x0][0x390] ;  /* 0x00007200ff0677ac */ /* 0x000e240008000800 */
[C---:B------:R-:W-:Y:S01]  /*0130*/  FADD R3, R0.reuse, -12583039 ;  /* 0xcb40007f00037421 */ /* 0x040fe20000000000 */
[----:B------:R-:W1:Y:S01]  /*0140*/  MUFU.RCP R6, R7 ;  /* 0x0000000700067308 */ /* 0x000e620000001000 */
[----:B------:R-:W-:Y:S02]  /*0150*/  IMAD.SHL.U32 R0, R0, 0x800000, RZ ;  /* 0x0080000000007824 */ /* 0x000fe400078e00ff */
[----:B------:R-:W-:-:S04]  /*0160*/  FFMA R3, R4, 1.4426950216293334961, -R3 ;  /* 0x3fb8aa3b04037823 */ /* 0x000fc80000000803 */
[----:B------:R-:W-:-:S06]  /*0170*/  FFMA R3, R4, 1.925963033500011079e-08, R3 ;  /* 0x32a5706004037823 */ /* 0x000fcc0000000003 */
[----:B------:R-:W2:Y:S01]  /*0180*/  MUFU.EX2 R3, R3 ;  /* 0x0000000300037308 */ /* 0x000ea20000000800 */
[----:B-1----:R-:W-:-:S04]  /*0190*/  FFMA R5, -R7, R6, 1 ;  /* 0x3f80000007057423 */ /* 0x002fc80000000106 */
[----:B------:R-:W-:Y:S01]  /*01a0*/  FFMA R5, R6, R5, R6 ;  /* 0x0000000506057223 */ /* 0x000fe20000000006 */
[----:B--2---:R-:W-:-:S04]  /*01b0*/  FMUL R0, R0, R3 ;  /* 0x0000000300007220 */ /* 0x004fc80000400000 */
[----:B0-----:R-:W-:-:S04]  /*01c0*/  FMUL R0, R0, UR6 ;  /* 0x0000000600007c20 */ /* 0x001fc80008400000 */
[----:B------:R-:W0:Y:S01]  /*01d0*/  FCHK P0, R0, R7 ;  /* 0x0000000700007302 */ /* 0x000e220000000000 */
[----:B------:R-:W-:-:S04]  /*01e0*/  FFMA R4, R0, R5, RZ ;  /* 0x0000000500047223 */ /* 0x000fc800000000ff */
[----:B------:R-:W-:-:S04]  /*01f0*/  FFMA R3, -R7, R4, R0 ;  /* 0x0000000407037223 */ /* 0x000fc80000000100 */
[----:B------:R-:W-:Y:S01]  /*0200*/  FFMA R6, R5, R3, R4 ;  /* 0x0000000305067223 */ /* 0x000fe20000000004 */
[----:B0-----:R-:W-:Y:S06]  /*0210*/  @!P0 BRA `(.L_x_104) ;  /* 0x00000000000c8947 */ /* 0x001fec0003800000 */
[----:B------:R-:W-:-:S07]  /*0220*/  MOV R4, 0x240 ;  /* 0x0000024000047802 */ /* 0x000fce0000000f00 */
[----:B------:R-:W-:Y:S05]  /*0230*/  CALL.REL.NOINC `($__internal_7_$__cuda_sm3x_div_rn_noftz_f32_slowpath) ;  /* 0x0000000000207944 */ /* 0x000fea0003c00000 */
[----:B------:R-:W-:-:S07]  /*0240*/  IMAD.MOV.U32 R6, RZ, RZ, R0 ;  /* 0x000000ffff067224 */ /* 0x000fce00078e0000 */
.L_x_104:
[----:B------:R-:W-:Y:S05]  /*0250*/  BSYNC.RECONVERGENT B0 ;  /* 0x0000000000007941 */ /* 0x000fea0003800200 */
.L_x_103:
[----:B------:R-:W0:Y:S02]  /*0260*/  LDC.64 R4, c[0x0][0x380] ;  /* 0x0000e000ff047b82 */ /* 0x000e240000000a00 */
[----:B0-----:R-:W-:-:S05]  /*0270*/  IMAD.WIDE R2, R2, 0x4, R4 ;  /* 0x0000000402027825 */ /* 0x001fca00078e0204 */
[----:B------:R-:W2:Y:S02]  /*0280*/  LDG.E R5, desc[UR4][R2.64] ;  /* 0x0000000402057981 */ /* 0x000ea4000c1e1900 */
[----:B--2---:R-:W-:-:S05]  /*0290*/  FADD R5, R5, R6 ;  /* 0x0000000605057221 */ /* 0x004fca0000000000 */
[----:B------:R-:W-:Y:S01]  /*02a0*/  STG.E desc[UR4][R2.64], R5 ;  /* 0x0000000502007986 */ /* 0x000fe2000c101904 */
[----:B------:R-:W-:Y:S05]  /*02b0*/  EXIT ;  /* 0x000000000000794d */ /* 0x000fea0003800000 */
        .weak           $__internal_7_$__cuda_sm3x_div_rn_noftz_f32_slowpath
        .type           $__internal_7_$__cuda_sm3x_div_rn_noftz_f32_slowpath,@function
        .size           $__internal_7_$__cuda_sm3x_div_rn_noftz_f32_slowpath,(.L_x_126 - $__internal_7_$__cuda_sm3x_div_rn_noftz_f32_slowpath)
$__internal_7_$__cuda_sm3x_div_rn_noftz_f32_slowpath:
        /* <DEDUP_REMOVED lines=36> */
.L_x_106:
        /* <DEDUP_REMOVED lines=35> */
[----:B------:R-:W-:Y:S01]  /*0730*/  IADD3 R8, PT, PT, R7, 0x20, RZ ;  /* 0x0000002007087810 */ /* 0x000fe20007ffe0ff */
        /* <DEDUP_REMOVED lines=15> */
.L_x_113:
[----:B------:R-:W-:-:S04]  /*0830*/  LOP3.LUT R0, R0, 0x80000000, RZ, 0xc0, !PT ;  /* 0x8000000000007812 */ /* 0x000fc800078ec0ff */
[----:B------:R-:W-:Y:S01]  /*0840*/  LOP3.LUT R0, R0, 0x7f800000, RZ, 0xfc, !PT ;  /* 0x7f80000000007812 */ /* 0x000fe200078efcff */
[----:B------:R-:W-:Y:S06]  /*0850*/  BRA `(.L_x_114) ;  /* 0x0000000000047947 */ /* 0x000fec0003800000 */
.L_x_112:
[----:B------:R-:W-:-:S07]  /*0860*/  IMAD R0, R6, 0x800000, R0 ;  /* 0x0080000006007824 */ /* 0x000fce00078e0200 */
.L_x_114:
[----:B------:R-:W-:Y:S05]  /*0870*/  BSYNC.RECONVERGENT B2 ;  /* 0x0000000000027941 */ /* 0x000fea0003800200 */
.L_x_111:
[----:B------:R-:W-:Y:S05]  /*0880*/  BRA `(.L_x_115) ;  /* 0x0000000000207947 */ /* 0x000fea0003800000 */
.L_x_110:
[----:B------:R-:W-:-:S04]  /*0890*/  LOP3.LUT R0, R7, 0x80000000, R8, 0x48, !PT ;  /* 0x8000000007007812 */ /* 0x000fc800078e4808 */
[----:B------:R-:W-:Y:S01]  /*08a0*/  LOP3.LUT R0, R0, 0x7f800000, RZ, 0xfc, !PT ;  /* 0x7f80000000007812 */ /* 0x000fe200078efcff */
[----:B------:R-:W-:Y:S06]  /*08b0*/  BRA `(.L_x_115) ;  /* 0x0000000000147947 */ /* 0x000fec0003800000 */
.L_x_109:
[----:B------:R-:W-:Y:S01]  /*08c0*/  LOP3.LUT R0, R7, 0x80000000, R8, 0x48, !PT ;  /* 0x8000000007007812 */ /* 0x000fe200078e4808 */
[----:B------:R-:W-:Y:S06]  /*08d0*/  BRA `(.L_x_115) ;  /* 0x00000000000c7947 */ /* 0x000fec0003800000 */
.L_x_108:
[----:B------:R-:W0:Y:S01]  /*08e0*/  MUFU.RSQ R0, -QNAN ;  /* 0xffc0000000007908 */ /* 0x000e220000001400 */
[----:B------:R-:W-:Y:S05]  /*08f0*/  BRA `(.L_x_115) ;  /* 0x0000000000047947 */ /* 0x000fea0003800000 */
.L_x_107:
[----:B------:R-:W-:-:S07]  /*0900*/  FADD.FTZ R0, R0, R3 ;  /* 0x0000000300007221 */ /* 0x000fce0000010000 */
.L_x_115:
[----:B------:R-:W-:Y:S05]  /*0910*/  BSYNC.RECONVERGENT B1 ;  /* 0x0000000000017941 */ /* 0x000fea0003800200 */
.L_x_105:
[----:B------:R-:W-:-:S04]  /*0920*/  IMAD.MOV.U32 R5, RZ, RZ, 0x0 ;  /* 0x00000000ff057424 */ /* 0x000fc800078e00ff */
[----:B0-----:R-:W-:Y:S05]  /*0930*/  RET.REL.NODEC R4 `(_ZN2gs8training31add_scale_regularization_kernelEPfPKffi) ;  /* 0xfffffff404b07950 */ /* 0x001fea0003c3ffff */
.L_x_116:
        /* <DEDUP_REMOVED lines=12> */
.L_x_126:


//--------------------- .text._ZN2gs8training23background_blend_kernelEPfPKfS3_f --------------------------
	.section	.text._ZN2gs8training23background_blend_kernelEPfPKfS3_f,"ax",@progbits
	.align	128
        .global         _ZN2gs8training23background_blend_kernelEPfPKfS3_f
        .type           _ZN2gs8training23background_blend_kernelEPfPKfS3_f,@function
        .size           _ZN2gs8training23background_blend_kernelEPfPKfS3_f,(.L_x_142 - _ZN2gs8training23background_blend_kernelEPfPKfS3_f)
        .other          _ZN2gs8training23background_blend_kernelEPfPKfS3_f,@"STO_CUDA_ENTRY STV_DEFAULT"
_ZN2gs8training23background_blend_kernelEPfPKfS3_f:
.text._ZN2gs8training23background_blend_kernelEPfPKfS3_f:
[----:B------:R-:W-:Y:S08]  /*0000*/  LDC R1, c[0x0][0x37c] ;  /* 0x0000df00ff017b82 */ /* 0x000ff00000000800 */
[----:B------:R-:W0:Y:S01]  /*0010*/  LDC.64 R6, c[0x0][0x390] ;  /* 0x0000e400ff067b82 */ /* 0x000e220000000a00 */
[----:B------:R-:W0:Y:S07]  /*0020*/  LDCU.64 UR4, c[0x0][0x358] ;  /* 0x00006b00ff0477ac */ /* 0x000e2e0008000a00 */
[----:B------:R-:W1:Y:S08]  /*0030*/  LDC.64 R4, c[0x0][0x388] ;  /* 0x0000e200ff047b82 */ /* 0x000e700000000a00 */
[----:B------:R-:W2:Y:S01]  /*0040*/  LDC R15, c[0x0][0x398] ;  /* 0x0000e600ff0f7b82 */ /* 0x000ea20000000800 */
[----:B0-----:R-:W3:Y:S04]  /*0050*/  LDG.E R8, desc[UR4][R6.64] ;  /* 0x0000000406087981 */ /* 0x001ee8000c1e1900 */
[----:B-1----:R-:W4:Y:S03]  /*0060*/  LDG.E R0, desc[UR4][R4.64] ;  /* 0x0000000404007981 */ /* 0x002f26000c1e1900 */
[----:B------:R-:W0:Y:S01]  /*0070*/  LDC.64 R2, c[0x0][0x380] ;  /* 0x0000e000ff027b82 */ /* 0x000e220000000a00 */
[----:B--2---:R-:W-:Y:S01]  /*0080*/  FADD R9, -R15, 1 ;  /* 0x3f8000000f097421 */ /* 0x004fe20000000100 */
[----:B---3--:R-:W-:-:S04]  /*0090*/  FMUL R11, R8, R15 ;  /* 0x0000000f080b7220 */ /* 0x008fc80000400000 */
[----:B----4-:R-:W-:-:S05]  /*00a0*/  FFMA R11, R0, R9, R11 ;  /* 0x00000009000b7223 */ /* 0x010fca000000000b */
[----:B0-----:R-:W-:Y:S04]  /*00b0*/  STG.E desc[UR4][R2.64], R11 ;  /* 0x0000000b02007986 */ /* 0x001fe8000c101904 */
[----:B------:R-:W2:Y:S04]  /*00c0*/  LDG.E R8, desc[UR4][R6.64+0x4] ;  /* 0x0000040406087981 */ /* 0x000ea8000c1e1900 */
[----:B------:R-:W3:Y:S01]  /*00d0*/  LDG.E R0, desc[UR4][R4.64+0x4] ;  /* 0x0000040404007981 */ /* 0x000ee2000c1e1900 */
[----:B--2---:R-:W-:-:S04]  /*00e0*/  FMUL R8, R8, R15 ;  /* 0x0000000f08087220 */ /* 0x004fc80000400000 */
[----:B---3--:R-:W-:-:S05]  /*00f0*/  FFMA R13, R9, R0, R8 ;  /* 0x00000000090d7223 */ /* 0x008fca0000000008 */
[----:B------:R-:W-:Y:S04]  /*0100*/  STG.E desc[UR4][R2.64+0x4], R13 ;  /* 0x0000040d02007986 */ /* 0x000fe8000c101904 */
[----:B------:R-:W2:Y:S04]  /*0110*/  LDG.E R8, desc[UR4][R6.64+0x8] ;  /* 0x0000080406087981 */ /* 0x000ea8000c1e1900 */
[----:B------:R-:W3:Y:S01]  /*0120*/  LDG.E R0, desc[UR4][R4.64+0x8] ;  /* 0x0000080404007981 */ /* 0x000ee2000c1e1900 */
[----:B--2---:R-:W-:-:S04]  /*0130*/  FMUL R8, R8, R15 ;  /* 0x0000000f08087220 */ /* 0x004fc80000400000 */
[----:B---3--:R-:W-:-:S05]  /*0140*/  FFMA R9, R9, R0, R8 ;  /* 0x0000000009097223 */ /* 0x008fca0000000008 */
[----:B------:R-:W-:Y:S01]  /*0150*/  STG.E desc[UR4][R2.64+0x8], R9 ;  /* 0x0000080902007986 */ /* 0x000fe2000c101904 */
[----:B------:R-:W-:Y:S05]  /*0160*/  EXIT ;  /* 0x000000000000794d */ /* 0x000fea0003800000 */
.L_x_117:
        /* <DEDUP_REMOVED lines=9> */
.L_x_142:


//--------------------- .text._ZN3cub18CUB_300001_SM_10006detail11EmptyKernelIvEEvv --------------------------
	.section	.text._ZN3cub18CUB_300001_SM_10006detail11EmptyKernelIvEEvv,"ax",@progbits
	.align	128
        .global         _ZN3cub18CUB_300001_SM_10006detail11EmptyKernelIvEEvv
        .type           _ZN3cub18CUB_300001_SM_10006detail11EmptyKernelIvEEvv,@function
        .size           _ZN3cub18CUB_300001_SM_10006detail11EmptyKernelIvEEvv,(.L_x_143 - _ZN3cub18CUB_300001_SM_10006detail11EmptyKernelIvEEvv)
        .other          _ZN3cub18CUB_300001_SM_10006detail11EmptyKernelIvEEvv,@"STO_CUDA_ENTRY STV_DEFAULT"
_ZN3cub18CUB_300001_SM_10006detail11EmptyKernelIvEEvv:
.text._ZN3cub18CUB_300001_SM_10006detail11EmptyKernelIvEEvv:
[----:B------:R-:W-:Y:S01]  /*0000*/  LDC R1, c[0x0][0x37c] ;  /* 0x0000df00ff017b82 */ /* 0x000fe20000000800 */
[----:B------:R-:W-:Y:S05]  /*0010*/  EXIT ;  /* 0x000000000000794d */ /* 0x000fea0003800000 */
.L_x_118:
        /* <DEDUP_REMOVED lines=14> */
.L_x_143:


//--------------------- .nv.global.init           --------------------------
	.section	.nv.global.init,"aw",@progbits
	.align	4
.nv.global.init:
	.type		__cudart_i2opi_f,@object
	.size		__cudart_i2opi_f,(.L_40 - __cudart_i2opi_f)
__cudart_i2opi_f:
        /*0000*/ 	.byte	0x41, 0x90, 0x43, 0x3c, 0x99, 0x95, 0x62, 0xdb, 0xc0, 0xdd, 0x34, 0xf5, 0xd1, 0x57, 0x27, 0xfc
        /*0010*/ 	.byte	0x29, 0x15, 0x44, 0x4e, 0x6e, 0x83, 0xf9, 0xa2
.L_40:


//--------------------- .nv.shared._ZN2gs8training36compute_distances_from_center_kernelEPKfS2_Pfi --------------------------
	.section	.nv.shared._ZN2gs8training36compute_distances_from_center_kernelEPKfS2_Pfi,"aw",@nobits
	.sectionflags	@""
	.align	16
	.zero		1024


//--------------------- .nv.shared.reserved.0     --------------------------
	.section	.nv.shared.reserved.0,"aw",@nobits
	.weak		__nv_reservedSMEM_offset_0_alias
	.size		__nv_reservedSMEM_offset_0_alias, 0, 64
	.other		__nv_reservedSMEM_offset_0_alias,@"STO_CUDA_RESERVED_SHARED STV_DEFAULT"
__nv_reservedSMEM_offset_0_alias:
	.zero		0
	.zero		64


//--------------------- .nv.global                --------------------------
	.section	.nv.global,"aw",@nobits
.nv.global:
	.type		_ZN34_INTERNAL_38b5a23c_4_k_cu_a6679e246thrust24THRUST_300001_SM_1000_NS12placeholders2_5E,@object
	.size		_ZN34_INTERNAL_38b5a23c_4_k_cu_a6679e246thrust24THRUST_300001_SM_1000_NS12placeholders2_5E,(_ZN34_INTERNAL_38b5a23c_4_k_cu_a6679e244cuda3std3__45__cpo6cbeginE - _ZN34_INTERNAL_38b5a23c_4_k_cu_a6679e246thrust24THRUST_300001_SM_1000_NS12placeholders2_5E)
_ZN34_INTERNAL_38b5a23c_4_k_cu_a6679e246thrust24THRUST_300001_SM_1000_NS12placeholders2_5E:
	.zero		1
	.type		_ZN34_INTERNAL_38b5a23c_4_k_cu_a6679e244cuda3std3__45__cpo6cbeginE,@object
	.size		_ZN34_INTERNAL_38b5a23c_4_k_cu_a6679e244cuda3std3__45__cpo6cbeginE,(_ZN34_INTERNAL_38b5a23c_4_k_cu_a6679e244cuda3std6ranges3__45__cpo6cbeginE - _ZN34_INTERNAL_38b5a23c_4_k_cu_a6679e244cuda3std3__45__cpo6cbeginE)
_ZN34_INTERNAL_38b5a23c_4_k_cu_a6679e244cuda3std3__45__cpo6cbeginE:
	.zero		1
	.type		_ZN34_INTERNAL_38b5a23c_4_k_cu_a6679e244cuda3std6ranges3__45__cpo6cbeginE,@object
	.size		_ZN34_INTERNAL_38b5a23c_4_k_cu_a6679e244cuda3std6ranges3__45__cpo6cbeginE,(_ZN34_INTERNAL_38b5a23c_4_k_cu_a6679e244cuda3std3__48in_placeE - _ZN34_INTERNAL_38b5a23c_4_k_cu_a6679e244cuda3std6ranges3__45__cpo6cbeginE)
_ZN34_INTERNAL_38b5a23c_4_k_cu_a6679e244cuda3std6ranges3__45__cpo6cbeginE:
	.zero		1
	.type		_ZN34_INTERNAL_38b5a23c_4_k_cu_a6679e244cuda3std3__48in_placeE,@object
	.size		_ZN34_INTERNAL_38b5a23c_4_k_cu_a6679e244cuda3std3__48in_placeE,(_ZN34_INTERNAL_38b5a23c_4_k_cu_a6679e244cuda3std6ranges3__45__cpo4sizeE - _ZN34_INTERNAL_38b5a23c_4_k_cu_a6679e244cuda3std3__48in_placeE)
_ZN34_INTERNAL_38b5a23c_4_k_cu_a6679e244cuda3std3__48in_placeE:
	.zero		1
	.type		_ZN34_INTERNAL_38b5a23c_4_k_cu_a6679e244cuda3std6ranges3__45__cpo4sizeE,@object
	.size		_ZN34_INTERNAL_38b5a23c_4_k_cu_a6679e244cuda3std6ranges3__45__cpo4sizeE,(_ZN34_INTERNAL_38b5a23c_4_k_cu_a6679e246thrust24THRUST_300001_SM_1000_NS12placeholders2_9E - _ZN34_INTERNAL_38b5a23c_4_k_cu_a6679e244cuda3std6ranges3__45__cpo4sizeE)
_ZN34_INTERNAL_38b5a23c_4_k_cu_a6679e244cuda3std6ranges3__45__cpo4sizeE:
	.zero		1
	.type		_ZN34_INTERNAL_38b5a23c_4_k_cu_a6679e246thrust24THRUST_300001_SM_1000_NS12placeholders2_9E,@object
	.size		_ZN34_INTERNAL_38b5a23c_4_k_cu_a6679e246thrust24THRUST_300001_SM_1000_NS12placeholders2_9E,(_ZN34_INTERNAL_38b5a23c_4_k_cu_a6679e244cuda3std3__45__cpo7crbeginE - _ZN34_INTERNAL_38b5a23c_4_k_cu_a6679e246thrust24THRUST_300001_SM_1000_NS12placeholders2_9E)
_ZN34_INTERNAL_38b5a23c_4_k_cu_a6679e246thrust24THRUST_300001_SM_1000_NS12placeholders2_9E:
	.zero		1
	.type		_ZN34_INTERNAL_38b5a23c_4_k_cu_a6679e244cuda3std3__45__cpo7crbeginE,@object
	.size		_ZN34_INTERNAL_38b5a23c_4_k_cu_a6679e244cuda3std3__45__cpo7crbeginE,(_ZN34_INTERNAL_38b5a23c_4_k_cu_a6679e244cuda3std6ranges3__45__cpo4nextE - _ZN34_INTERNAL_38b5a23c_4_k_cu_a6679e244cuda3std3__45__cpo7crbeginE)
_ZN34_INTERNAL_38b5a23c_4_k_cu_a6679e244cuda3std3__45__cpo7crbeginE:
	.zero		1
	.type		_ZN34_INTERNAL_38b5a23c_4_k_cu_a6679e244cuda3std6ranges3__45__cpo4nextE,@object
	.size		_ZN34_INTERNAL_38b5a23c_4_k_cu_a6679e244cuda3std6ranges3__45__cpo4nextE,(_ZN34_INTERNAL_38b5a23c_4_k_cu_a6679e244cuda3std6ranges3__45__cpo4swapE - _ZN34_INTERNAL_38b5a23c_4_k_cu_a6679e244cuda3std6ranges3__45__cpo4nextE)
_ZN34_INTERNAL_38b5a23c_4_k_cu_a6679e244cuda3std6ranges3__45__cpo4nextE:
	.zero		1
	.type		_ZN34_INTERNAL_38b5a23c_4_k_cu_a6679e244cuda3std6ranges3__45__cpo4swapE,@object
	.size		_ZN34_INTERNAL_38b5a23c_4_k_cu_a6679e244cuda3std6ranges3__45__cpo4swapE,(_ZN34_INTERNAL_38b5a23c_4_k_cu_a6679e246thrust24THRUST_300001_SM_1000_NS12placeholders2_1E - _ZN34_INTERNAL_38b5a23c_4_k_cu_a6679e244cuda3std6ranges3__45__cpo4swapE)
_ZN34_INTERNAL_38b5a23c_4_k_cu_a6679e244cuda3std6ranges3__45__cpo4swapE:
	.zero		1
	.type		_ZN34_INTERNAL_38b5a23c_4_k_cu_a6679e246thrust24THRUST_300001_SM_1000_NS12placeholders2_1E,@object
	.size		_ZN34_INTERNAL_38b5a23c_4_k_cu_a6679e246thrust24THRUST_300001_SM_1000_NS12placeholders2_1E,(_ZN34_INTERNAL_38b5a23c_4_k_cu_a6679e246thrust24THRUST_300001_SM_1000_NS12placeholders2_3E - _ZN34_INTERNAL_38b5a23c_4_k_cu_a6679e246thrust24THRUST_300001_SM_1000_NS12placeholders2_1E)
_ZN34_INTERNAL_38b5a23c_4_k_cu_a6679e246thrust24THRUST_300001_SM_1000_NS12placeholders2_1E:
	.zero		1
	.type		_ZN34_INTERNAL_38b5a23c_4_k_cu_a6679e246thrust24THRUST_300001_SM_1000_NS12placeholders2_3E,@object
	.size		_ZN34_INTERNAL_38b5a23c_4_k_cu_a6679e246thrust24THRUST_300001_SM_1000_NS12placeholders2_3E,(_ZN34_INTERNAL_38b5a23c_4_k_cu_a6679e244cuda3std3__45__cpo5beginE - _ZN34_INTERNAL_38b5a23c_4_k_cu_a6679e246thrust24THRUST_300001_SM_1000_NS12placeholders2_3E)
_ZN34_INTERNAL_38b5a23c_4_k_cu_a6679e246thrust24THRUST_300001_SM_1000_NS12placeholders2_3E:
	.zero		1
	.type		_ZN34_INTERNAL_38b5a23c_4_k_cu_a6679e244cuda3std3__45__cpo5beginE,@object
	.size		_ZN34_INTERNAL_38b5a23c_4_k_cu_a6679e244cuda3std3__45__cpo5beginE,(_ZN34_INTERNAL_38b5a23c_4_k_cu_a6679e244cuda3std6ranges3__45__cpo5beginE - _ZN34_INTERNAL_38b5a23c_4_k_cu_a6679e244cuda3std3__45__cpo5beginE)
_ZN34_INTERNAL_38b5a23c_4_k_cu_a6679e244cuda3std3__45__cpo5beginE:
	.zero		1
	.type		_ZN34_INTERNAL_38b5a23c_4_k_cu_a6679e244cuda3std6ranges3__45__cpo5beginE,@object
	.size		_ZN34_INTERNAL_38b5a23c_4_k_cu_a6679e244cuda3std6ranges3__45__cpo5beginE,(_ZN34_INTERNAL_38b5a23c_4_k_cu_a6679e244cuda3std3__436_GLOBAL__N__38b5a23c_4_k_cu_a6679e246ignoreE - _ZN34_INTERNAL_38b5a23c_4_k_cu_a6679e244cuda3std6ranges3__45__cpo5beginE)
_ZN34_INTERNAL_38b5a23c_4_k_cu_a6679e244cuda3std6ranges3__45__cpo5beginE:
	.zero		1
	.type		_ZN34_INTERNAL_38b5a23c_4_k_cu_a6679e244cuda3std3__436_GLOBAL__N__38b5a23c_4_k_cu_a6679e246ignoreE,@object
	.size		_ZN34_INTERNAL_38b5a23c_4_k_cu_a6679e244cuda3std3__436_GLOBAL__N__38b5a23c_4_k_cu_a6679e246ignoreE,(_ZN34_INTERNAL_38b5a23c_4_k_cu_a6679e244cuda3std6ranges3__45__cpo4dataE - _ZN34_INTERNAL_38b5a23c_4_k_cu_a6679e244cuda3std3__436_GLOBAL__N__38b5a23c_4_k_cu_a6679e246ignoreE)
_ZN34_INTERNAL_38b5a23c_4_k_cu_a6679e244cuda3std3__436_GLOBAL__N__38b5a23c_4_k_cu_a6679e246ignoreE:
	.zero		1
	.type		_ZN34_INTERNAL_38b5a23c_4_k_cu_a6679e244cuda3std6ranges3__45__cpo4dataE,@object
	.size		_ZN34_INTERNAL_38b5a23c_4_k_cu_a6679e244cuda3std6ranges3__45__cpo4dataE,(_ZN34_INTERNAL_38b5a23c_4_k_cu_a6679e246thrust24THRUST_300001_SM_1000_NS12placeholders2_7E - _ZN34_INTERNAL_38b5a23c_4_k_cu_a6679e244cuda3std6ranges3__45__cpo4dataE)
_ZN34_INTERNAL_38b5a23c_4_k_cu_a6679e244cuda3std6ranges3__45__cpo4dataE:
	.zero		1
	.type		_ZN34_INTERNAL_38b5a23c_4_k_cu_a6679e246thrust24THRUST_300001_SM_1000_NS12placeholders2_7E,@object
	.size		_ZN34_INTERNAL_38b5a23c_4_k_cu_a6679e246thrust24THRUST_300001_SM_1000_NS12placeholders2_7E,(_ZN34_INTERNAL_38b5a23c_4_k_cu_a6679e244cuda3std3__45__cpo6rbeginE - _ZN34_INTERNAL_38b5a23c_4_k_cu_a6679e246thrust24THRUST_300001_SM_1000_NS12placeholders2_7E)
_ZN34_INTERNAL_38b5a23c_4_k_cu_a6679e246thrust24THRUST_300001_SM_1000_NS12placeholders2_7E:
	.zero		1
	.type		_ZN34_INTERNAL_38b5a23c_4_k_cu_a6679e244cuda3std3__45__cpo6rbeginE,@object
	.size		_ZN34_INTERNAL_38b5a23c_4_k_cu_a6679e244cuda3std3__45__cpo6rbeginE,(_ZN34_INTERNAL_38b5a23c_4_k_cu_a6679e244cuda3std6ranges3__45__cpo7advanceE - _ZN34_INTERNAL_38b5a23c_4_k_cu_a6679e244cuda3std3__45__cpo6rbeginE)
_ZN34_INTERNAL_38b5a23c_4_k_cu_a6679e244cuda3std3__45__cpo6rbeginE:
	.zero		1
	.type		_ZN34_INTERNAL_38b5a23c_4_k_cu_a6679e244cuda3std6ranges3__45__cpo7advanceE,@object
	.size		_ZN34_INTERNAL_38b5a23c_4_k_cu_a6679e244cuda3std6ranges3__45__cpo7advanceE,(_ZN34_INTERNAL_38b5a23c_4_k_cu_a6679e244cuda3std3__47nulloptE - _ZN34_INTERNAL_38b5a23c_4_k_cu_a6679e244cuda3std6ranges3__45__cpo7advanceE)
_ZN34_INTERNAL_38b5a23c_4_k_cu_a6679e244cuda3std6ranges3__45__cpo7advanceE:
	.zero		1
	.type		_ZN34_INTERNAL_38b5a23c_4_k_cu_a6679e244cuda3std3__47nulloptE,@object
	.size		_ZN34_INTERNAL_38b5a23c_4_k_cu_a6679e244cuda3std3__47nulloptE,(_ZN34_INTERNAL_38b5a23c_4_k_cu_a6679e244cuda3std6ranges3__45__cpo8distanceE - _ZN34_INTERNAL_38b5a23c_4_k_cu_a6679e244cuda3std3__47nulloptE)
_ZN34_INTERNAL_38b5a23c_4_k_cu_a6679e244cuda3std3__47nulloptE:
	.zero		1
	.type		_ZN34_INTERNAL_38b5a23c_4_k_cu_a6679e244cuda3std6ranges3__45__cpo8distanceE,@object
	.size		_ZN34_INTERNAL_38b5a23c_4_k_cu_a6679e244cuda3std6ranges3__45__cpo8distanceE,(_ZN34_INTERNAL_38b5a23c_4_k_cu_a6679e246thrust24THRUST_300001_SM_1000_NS12placeholders2_6E - _ZN34_INTERNAL_38b5a23c_4_k_cu_a6679e244cuda3std6ranges3__45__cpo8distanceE)
_ZN34_INTERNAL_38b5a23c_4_k_cu_a6679e244cuda3std6ranges3__45__cpo8distanceE:
	.zero		1
	.type		_ZN34_INTERNAL_38b5a23c_4_k_cu_a6679e246thrust24THRUST_300001_SM_1000_NS12placeholders2_6E,@object
	.size		_ZN34_INTERNAL_38b5a23c_4_k_cu_a6679e246thrust24THRUST_300001_SM_1000_NS12placeholders2_6E,(_ZN34_INTERNAL_38b5a23c_4_k_cu_a6679e244cuda3std3__45__cpo4cendE - _ZN34_INTERNAL_38b5a23c_4_k_cu_a6679e246thrust24THRUST_300001_SM_1000_NS12placeholders2_6E)
_ZN34_INTERNAL_38b5a23c_4_k_cu_a6679e246thrust24THRUST_300001_SM_1000_NS12placeholders2_6E:
	.zero		1
	.type		_ZN34_INTERNAL_38b5a23c_4_k_cu_a6679e244cuda3std3__45__cpo4cendE,@object
	.size		_ZN34_INTERNAL_38b5a23c_4_k_cu_a6679e244cuda3std3__45__cpo4cendE,(_ZN34_INTERNAL_38b5a23c_4_k_cu_a6679e244cuda3std6ranges3__45__cpo4cendE - _ZN34_INTERNAL_38b5a23c_4_k_cu_a6679e244cuda3std3__45__cpo4cendE)
_ZN34_INTERNAL_38b5a23c_4_k_cu_a6679e244cuda3std3__45__cpo4cendE:
	.zero		1
	.type		_ZN34_INTERNAL_38b5a23c_4_k_cu_a6679e244cuda3std6ranges3__45__cpo4cendE,@object
	.size		_ZN34_INTERNAL_38b5a23c_4_k_cu_a6679e244cuda3std6ranges3__45__cpo4cendE,(_ZN34_INTERNAL_38b5a23c_4_k_cu_a6679e244cuda3std3__420unreachable_sentinelE - _ZN34_INTERNAL_38b5a23c_4_k_cu_a6679e244cuda3std6ranges3__45__cpo4cendE)
_ZN34_INTERNAL_38b5a23c_4_k_cu_a6679e244cuda3std6ranges3__45__cpo4cendE:
	.zero		1
	.type		_ZN34_INTERNAL_38b5a23c_4_k_cu_a6679e244cuda3std3__420unreachable_sentinelE,@object
	.size		_ZN34_INTERNAL_38b5a23c_4_k_cu_a6679e244cuda3std3__420unreachable_sentinelE,(_ZN34_INTERNAL_38b5a23c_4_k_cu_a6679e244cuda3std6ranges3__45__cpo5ssizeE - _ZN34_INTERNAL_38b5a23c_4_k_cu_a6679e244cuda3std3__420unreachable_sentinelE)
_ZN34_INTERNAL_38b5a23c_4_k_cu_a6679e244cuda3std3__420unreachable_sentinelE:
	.zero		1
	.type		_ZN34_INTERNAL_38b5a23c_4_k_cu_a6679e244cuda3std6ranges3__45__cpo5ssizeE,@object
	.size		_ZN34_INTERNAL_38b5a23c_4_k_cu_a6679e244cuda3std6ranges3__45__cpo5ssizeE,(_ZN34_INTERNAL_38b5a23c_4_k_cu_a6679e246thrust24THRUST_300001_SM_1000_NS12placeholders3_10E - _ZN34_INTERNAL_38b5a23c_4_k_cu_a6679e244cuda3std6ranges3__45__cpo5ssizeE)
_ZN34_INTERNAL_38b5a23c_4_k_cu_a6679e244cuda3std6ranges3__45__cpo5ssizeE:
	.zero		1
	.type		_ZN34_INTERNAL_38b5a23c_4_k_cu_a6679e246thrust24THRUST_300001_SM_1000_NS12placeholders3_10E,@object
	.size		_ZN34_INTERNAL_38b5a23c_4_k_cu_a6679e246thrust24THRUST_300001_SM_1000_NS12placeholders3_10E,(_ZN34_INTERNAL_38b5a23c_4_k_cu_a6679e244cuda3std3__45__cpo5crendE - _ZN34_INTERNAL_38b5a23c_4_k_cu_a6679e246thrust24THRUST_300001_SM_1000_NS12placeholders3_10E)
_ZN34_INTERNAL_38b5a23c_4_k_cu_a6679e246thrust24THRUST_300001_SM_1000_NS12placeholders3_10E:
	.zero		1
	.type		_ZN34_INTERNAL_38b5a23c_4_k_cu_a6679e244cuda3std3__45__cpo5crendE,@object
	.size		_ZN34_INTERNAL_38b5a23c_4_k_cu_a6679e244cuda3std3__45__cpo5crendE,(_ZN34_INTERNAL_38b5a23c_4_k_cu_a6679e244cuda3std6ranges3__45__cpo4prevE - _ZN34_INTERNAL_38b5a23c_4_k_cu_a6679e244cuda3std3__45__cpo5crendE)
_ZN34_INTERNAL_38b5a23c_4_k_cu_a6679e244cuda3std3__45__cpo5crendE:
	.zero		1
	.type		_ZN34_INTERNAL_38b5a23c_4_k_cu_a6679e244cuda3std6ranges3__45__cpo4prevE,@object
	.size		_ZN34_INTERNAL_38b5a23c_4_k_cu_a6679e244cuda3std6ranges3__45__cpo4prevE,(_ZN34_INTERNAL_38b5a23c_4_k_cu_a6679e244cuda3std6ranges3__45__cpo9iter_moveE - _ZN34_INTERNAL_38b5a23c_4_k_cu_a6679e244cuda3std6ranges3__45__cpo4prevE)
_ZN34_INTERNAL_38b5a23c_4_k_cu_a6679e244cuda3std6ranges3__45__cpo4prevE:
	.zero		1
	.type		_ZN34_INTERNAL_38b5a23c_4_k_cu_a6679e244cuda3std6ranges3__45__cpo9iter_moveE,@object
	.size		_ZN34_INTERNAL_38b5a23c_4_k_cu_a6679e244cuda3std6ranges3__45__cpo9iter_moveE,(_ZN34_INTERNAL_38b5a23c_4_k_cu_a6679e246thrust24THRUST_300001_SM_1000_NS12placeholders2_2E - _ZN34_INTERNAL_38b5a23c_4_k_cu_a6679e244cuda3std6ranges3__45__cpo9iter_moveE)
_ZN34_INTERNAL_38b5a23c_4_k_cu_a6679e244cuda3std6ranges3__45__cpo9iter_moveE:
	.zero		1
	.type		_ZN34_INTERNAL_38b5a23c_4_k_cu_a6679e246thrust24THRUST_300001_SM_1000_NS12placeholders2_2E,@object
	.size		_ZN34_INTERNAL_38b5a23c_4_k_cu_a6679e246thrust24THRUST_300001_SM_1000_NS12placeholders2_2E,(_ZN34_INTERNAL_38b5a23c_4_k_cu_a6679e246thrust24THRUST_300001_SM_1000_NS12placeholders2_4E - _ZN34_INTERNAL_38b5a23c_4_k_cu_a6679e246thrust24THRUST_300001_SM_1000_NS12placeholders2_2E)
_ZN34_INTERNAL_38b5a23c_4_k_cu_a6679e246thrust24THRUST_300001_SM_1000_NS12placeholders2_2E:
	.zero		1
	.type		_ZN34_INTERNAL_38b5a23c_4_k_cu_a6679e246thrust24THRUST_300001_SM_1000_NS12placeholders2_4E,@object
	.size		_ZN34_INTERNAL_38b5a23c_4_k_cu_a6679e246thrust24THRUST_300001_SM_1000_NS12placeholders2_4E,(_ZN34_INTERNAL_38b5a23c_4_k_cu_a6679e244cuda3std3__45__cpo3endE - _ZN34_INTERNAL_38b5a23c_4_k_cu_a6679e246thrust24THRUST_300001_SM_1000_NS12placeholders2_4E)
_ZN34_INTERNAL_38b5a23c_4_k_cu_a6679e246thrust24THRUST_300001_SM_1000_NS12placeholders2_4E:
	.zero		1
	.type		_ZN34_INTERNAL_38b5a23c_4_k_cu_a6679e244cuda3std3__45__cpo3endE,@object
	.size		_ZN34_INTERNAL_38b5a23c_4_k_cu_a6679e244cuda3std3__45__cpo3endE,(_ZN34_INTERNAL_38b5a23c_4_k_cu_a6679e244cuda3std6ranges3__45__cpo3endE - _ZN34_INTERNAL_38b5a23c_4_k_cu_a6679e244cuda3std3__45__cpo3endE)
_ZN34_INTERNAL_38b5a23c_4_k_cu_a6679e244cuda3std3__45__cpo3endE:
	.zero		1
	.type		_ZN34_INTERNAL_38b5a23c_4_k_cu_a6679e244cuda3std6ranges3__45__cpo3endE,@object
	.size		_ZN34_INTERNAL_38b5a23c_4_k_cu_a6679e244cuda3std6ranges3__45__cpo3endE,(_ZN34_INTERNAL_38b5a23c_4_k_cu_a6679e244cuda3std3__419piecewise_constructE - _ZN34_INTERNAL_38b5a23c_4_k_cu_a6679e244cuda3std6ranges3__45__cpo3endE)
_ZN34_INTERNAL_38b5a23c_4_k_cu_a6679e244cuda3std6ranges3__45__cpo3endE:
	.zero		1
	.type		_ZN34_INTERNAL_38b5a23c_4_k_cu_a6679e244cuda3std3__419piecewise_constructE,@object
	.size		_ZN34_INTERNAL_38b5a23c_4_k_cu_a6679e244cuda3std3__419piecewise_constructE,(_ZN34_INTERNAL_38b5a23c_4_k_cu_a6679e244cuda3std6ranges3__45__cpo5cdataE - _ZN34_INTERNAL_38b5a23c_4_k_cu_a6679e244cuda3std3__419piecewise_constructE)
_ZN34_INTERNAL_38b5a23c_4_k_cu_a6679e244cuda3std3__419piecewise_constructE:
	.zero		1
	.type		_ZN34_INTERNAL_38b5a23c_4_k_cu_a6679e244cuda3std6ranges3__45__cpo5cdataE,@object
	.size		_ZN34_INTERNAL_38b5a23c_4_k_cu_a6679e244cuda3std6ranges3__45__cpo5cdataE,(_ZN34_INTERNAL_38b5a23c_4_k_cu_a6679e246thrust24THRUST_300001_SM_1000_NS12placeholders2_8E - _ZN34_INTERNAL_38b5a23c_4_k_cu_a6679e244cuda3std6ranges3__45__cpo5cdataE)
_ZN34_INTERNAL_38b5a23c_4_k_cu_a6679e244cuda3std6ranges3__45__cpo5cdataE:
	.zero		1
	.type		_ZN34_INTERNAL_38b5a23c_4_k_cu_a6679e246thrust24THRUST_300001_SM_1000_NS12placeholders2_8E,@object
	.size		_ZN34_INTERNAL_38b5a23c_4_k_cu_a6679e246thrust24THRUST_300001_SM_1000_NS12placeholders2_8E,(_ZN34_INTERNAL_38b5a23c_4_k_cu_a6679e244cuda3std3__45__cpo4rendE - _ZN34_INTERNAL_38b5a23c_4_k_cu_a6679e246thrust24THRUST_300001_SM_1000_NS12placeholders2_8E)
_ZN34_INTERNAL_38b5a23c_4_k_cu_a6679e246thrust24THRUST_300001_SM_1000_NS12placeholders2_8E:
	.zero		1
	.type		_ZN34_INTERNAL_38b5a23c_4_k_cu_a6679e244cuda3std3__45__cpo4rendE,@object
	.size		_ZN34_INTERNAL_38b5a23c_4_k_cu_a6679e244cuda3std3__45__cpo4rendE,(_ZN34_INTERNAL_38b5a23c_4_k_cu_a6679e244cuda3std6ranges3__45__cpo9iter_swapE - _ZN34_INTERNAL_38b5a23c_4_k_cu_a6679e244cuda3std3__45__cpo4rendE)
_ZN34_INTERNAL_38b5a23c_4_k_cu_a6679e244cuda3std3__45__cpo4rendE:
	.zero		1
	.type		_ZN34_INTERNAL_38b5a23c_4_k_cu_a6679e244cuda3std6ranges3__45__cpo9iter_swapE,@object
	.size		_ZN34_INTERNAL_38b5a23c_4_k_cu_a6679e244cuda3std6ranges3__45__cpo9iter_swapE,(_ZN34_INTERNAL_38b5a23c_4_k_cu_a6679e244cuda3std3__48unexpectE - _ZN34_INTERNAL_38b5a23c_4_k_cu_a6679e244cuda3std6ranges3__45__cpo9iter_swapE)
_ZN34_INTERNAL_38b5a23c_4_k_cu_a6679e244cuda3std6ranges3__45__cpo9iter_swapE:
	.zero		1
	.type		_ZN34_INTERNAL_38b5a23c_4_k_cu_a6679e244cuda3std3__48unexpectE,@object
	.size		_ZN34_INTERNAL_38b5a23c_4_k_cu_a6679e244cuda3std3__48unexpectE,(_ZN34_INTERNAL_38b5a23c_4_k_cu_a6679e246thrust24THRUST_300001_SM_1000_NS6system6detail10sequential3seqE - _ZN34_INTERNAL_38b5a23c_4_k_cu_a6679e244cuda3std3__48unexpectE)
_ZN34_INTERNAL_38b5a23c_4_k_cu_a6679e244cuda3std3__48unexpectE:
	.zero		1
	.type		_ZN34_INTERNAL_38b5a23c_4_k_cu_a6679e246thrust24THRUST_300001_SM_1000_NS6system6detail10sequential3seqE,@object
	.size		_ZN34_INTERNAL_38b5a23c_4_k_cu_a6679e246thrust24THRUST_300001_SM_1000_NS6system6detail10sequential3seqE,(.L_29 - _ZN34_INTERNAL_38b5a23c_4_k_cu_a6679e246thrust24THRUST_300001_SM_1000_NS6system6detail10sequential3seqE)
_ZN34_INTERNAL_38b5a23c_4_k_cu_a6679e246thrust24THRUST_300001_SM_1000_NS6system6detail10sequential3seqE:
	.zero		1
.L_29:


//--------------------- .nv.shared._ZN2gs8training22compute_mean_3d_kernelEPKfPfi --------------------------
	.section	.nv.shared._ZN2gs8training22compute_mean_3d_kernelEPKfPfi,"aw",@nobits
	.sectionflags	@""
	.align	16
	.zero		1024


//--------------------- .nv.shared._ZN2gs8training27add_scalar_to_tensor_kernelEPffi --------------------------
	.section	.nv.shared._ZN2gs8training27add_scalar_to_tensor_kernelEPffi,"aw",@nobits
	.sectionflags	@""
	.align	16
	.zero		1024


//--------------------- .nv.shared._ZN2gs8training28transform_quaternions_kernelEPfPKfi --------------------------
	.section	.nv.shared._ZN2gs8training28transform_quaternions_kernelEPfPKfi,"aw",@nobits
	.sectionflags	@""
	.align	16
	.zero		1024


//--------------------- .nv.shared._ZN2gs8training26transform_positions_kernelEPfPKfi --------------------------
	.section	.nv.shared._ZN2gs8training26transform_positions_kernelEPfPKfi,"aw",@nobits
	.sectionflags	@""
	.align	16
	.zero		1024


//--------------------- .nv.shared._ZN2gs8training34blend_image_with_background_kernelEPfPKfS3_ii --------------------------
	.section	.nv.shared._ZN2gs8training34blend_image_with_background_kernelEPfPKfS3_ii,"aw",@nobits
	.sectionflags	@""
	.align	16
	.zero		1024


//--------------------- .nv.shared._ZN2gs8training30compute_sine_background_kernelEPfiiiif --------------------------
	.section	.nv.shared._ZN2gs8training30compute_sine_background_kernelEPfiiiif,"aw",@nobits
	.sectionflags	@""
	.align	16
	.zero		1024


//--------------------- .nv.shared._ZN2gs8training11copy_kernelEPfPKfi --------------------------
	.section	.nv.shared._ZN2gs8training11copy_kernelEPfPKfi,"aw",@nobits
	.sectionflags	@""
	.align	16
	.zero		1024


//--------------------- .nv.shared._ZN2gs8training24combine_gradients_kernelEPfPKffS3_fi --------------------------
	.section	.nv.shared._ZN2gs8training24combine_gradients_kernelEPfPKffS3_fi,"aw",@nobits
	.sectionflags	@""
	.align	16
	.zero		1024


//--------------------- .nv.shared._ZN2gs8training19compute_mean_kernelEPKfPfi --------------------------
	.section	.nv.shared._ZN2gs8training19compute_mean_kernelEPKfPfi,"aw",@nobits
	.sectionflags	@""
	.align	16
	.zero		1024


//--------------------- .nv.shared._ZN2gs8training30compute_l1_loss_forward_kernelEPKfS2_PfS3_S3_i --------------------------
	.section	.nv.shared._ZN2gs8training30compute_l1_loss_forward_kernelEPKfS2_PfS3_S3_i,"aw",@nobits
	.sectionflags	@""
	.align	16
	.zero		1024


//--------------------- .nv.shared._ZN2gs8training18fill_tensor_kernelEPffi --------------------------
	.section	.nv.shared._ZN2gs8training18fill_tensor_kernelEPffi,"aw",@nobits
	.sectionflags	@""
	.align	16
	.zero		1024


//--------------------- .nv.shared._ZN2gs8training18zero_tensor_kernelEPfi --------------------------
	.section	.nv.shared._ZN2gs8training18zero_tensor_kernelEPfi,"aw",@nobits
	.sectionflags	@""
	.align	16
	.zero		1024


//--------------------- .nv.shared._ZN2gs8training33add_opacity_regularization_kernelEPfPKffi --------------------------
	.section	.nv.shared._ZN2gs8training33add_opacity_regularization_kernelEPfPKffi,"aw",@nobits
	.sectionflags	@""
	.align	16
	.zero		1024


//--------------------- .nv.shared._ZN2gs8training31add_scale_regularization_kernelEPfPKffi --------------------------
	.section	.nv.shared._ZN2gs8training31add_scale_regularization_kernelEPfPKffi,"aw",@nobits
	.sectionflags	@""
	.align	16
	.zero		1024


//--------------------- .nv.shared._ZN2gs8training23background_blend_kernelEPfPKfS3_f --------------------------
	.section	.nv.shared._ZN2gs8training23background_blend_kernelEPfPKfS3_f,"aw",@nobits
	.sectionflags	@""
	.align	16
	.zero		1024


//--------------------- .nv.shared._ZN3cub18CUB_300001_SM_10006detail11EmptyKernelIvEEvv --------------------------
	.section	.nv.shared._ZN3cub18CUB_300001_SM_10006detail11EmptyKernelIvEEvv,"aw",@nobits
	.sectionflags	@""
	.align	16
	.zero		1024


//--------------------- .nv.constant0._ZN2gs8training36compute_distances_from_center_kernelEPKfS2_Pfi --------------------------
	.section	.nv.constant0._ZN2gs8training36compute_distances_from_center_kernelEPKfS2_Pfi,"a",@progbits
	.sectionflags	@""
	.align	4
.nv.constant0._ZN2gs8training36compute_distances_from_center_kernelEPKfS2_Pfi:
	.zero		924


//--------------------- .nv.constant0._ZN2gs8training22compute_mean_3d_kernelEPKfPfi --------------------------
	.section	.nv.constant0._ZN2gs8training22compute_mean_3d_kernelEPKfPfi,"a",@progbits
	.sectionflags	@""
	.align	4
.nv.constant0._ZN2gs8training22compute_mean_3d_kernelEPKfPfi:
	.zero		916


//--------------------- .nv.constant0._ZN2gs8training27add_scalar_to_tensor_kernelEPffi --------------------------
	.section	.nv.constant0._ZN2gs8training27add_scalar_to_tensor_kernelEPffi,"a",@progbits
	.sectionflags	@""
	.align	4
.nv.constant0._ZN2gs8training27add_scalar_to_tensor_kernelEPffi:
	.zero		912


//--------------------- .nv.constant0._ZN2gs8training28transform_quaternions_kernelEPfPKfi --------------------------
	.section	.nv.constant0._ZN2gs8training28transform_quaternions_kernelEPfPKfi,"a",@progbits
	.sectionflags	@""
	.align	4
.nv.constant0._ZN2gs8training28transform_quaternions_kernelEPfPKfi:
	.zero		916


//--------------------- .nv.constant0._ZN2gs8training26transform_positions_kernelEPfPKfi --------------------------
	.section	.nv.constant0._ZN2gs8training26transform_positions_kernelEPfPKfi,"a",@progbits
	.sectionflags	@""
	.align	4
.nv.constant0._ZN2gs8training26transform_positions_kernelEPfPKfi:
	.zero		916


//--------------------- .nv.constant0._ZN2gs8training34blend_image_with_background_kernelEPfPKfS3_ii --------------------------
	.section	.nv.constant0._ZN2gs8training34blend_image_with_background_kernelEPfPKfS3_ii,"a",@progbits
	.sectionflags	@""
	.align	4
.nv.constant0._ZN2gs8training34blend_image_with_background_kernelEPfPKfS3_ii:
	.zero		928


//--------------------- .nv.constant0._ZN2gs8training30compute_sine_background_kernelEPfiiiif --------------------------
	.section	.nv.constant0._ZN2gs8training30compute_sine_background_kernelEPfiiiif,"a",@progbits
	.sectionflags	@""
	.align	4
.nv.constant0._ZN2gs8training30compute_sine_background_kernelEPfiiiif:
	.zero		924


//--------------------- .nv.constant0._ZN2gs8training11copy_kernelEPfPKfi --------------------------
	.section	.nv.constant0._ZN2gs8training11copy_kernelEPfPKfi,"a",@progbits
	.sectionflags	@""
	.align	4
.nv.constant0._ZN2gs8training11copy_kernelEPfPKfi:
	.zero		916


//--------------------- .nv.constant0._ZN2gs8training24combine_gradients_kernelEPfPKffS3_fi --------------------------
	.section	.nv.constant0._ZN2gs8training24combine_gradients_kernelEPfPKffS3_fi,"a",@progbits
	.sectionflags	@""
	.align	4
.nv.constant0._ZN2gs8training24combine_gradients_kernelEPfPKffS3_fi:
	.zero		936


//--------------------- .nv.constant0._ZN2gs8training19compute_mean_kernelEPKfPfi --------------------------
	.section	.nv.constant0._ZN2gs8training19compute_mean_kernelEPKfPfi,"a",@progbits
	.sectionflags	@""
	.align	4
.nv.constant0._ZN2gs8training19compute_mean_kernelEPKfPfi:
	.zero		916


//--------------------- .nv.constant0._ZN2gs8training30compute_l1_loss_forward_kernelEPKfS2_PfS3_S3_i --------------------------
	.section	.nv.constant0._ZN2gs8training30compute_l1_loss_forward_kernelEPKfS2_PfS3_S3_i,"a",@progbits
	.sectionflags	@""
	.align	4
.nv.constant0._ZN2gs8training30compute_l1_loss_forward_kernelEPKfS2_PfS3_S3_i:
	.zero		940


//--------------------- .nv.constant0._ZN2gs8training18fill_tensor_kernelEPffi --------------------------
	.section	.nv.constant0._ZN2gs8training18fill_tensor_kernelEPffi,"a",@progbits
	.sectionflags	@""
	.align	4
.nv.constant0._ZN2gs8training18fill_tensor_kernelEPffi:
	.zero		912


//--------------------- .nv.constant0._ZN2gs8training18zero_tensor_kernelEPfi --------------------------
	.section	.nv.constant0._ZN2gs8training18zero_tensor_kernelEPfi,"a",@progbits
	.sectionflags	@""
	.align	4
.nv.constant0._ZN2gs8training18zero_tensor_kernelEPfi:
	.zero		908


//--------------------- .nv.constant0._ZN2gs8training33add_opacity_regularization_kernelEPfPKffi --------------------------
	.section	.nv.constant0._ZN2gs8training33add_opacity_regularization_kernelEPfPKffi,"a",@progbits
	.sectionflags	@""
	.align	4
.nv.constant0._ZN2gs8training33add_opacity_regularization_kernelEPfPKffi:
	.zero		920


//--------------------- .nv.constant0._ZN2gs8training31add_scale_regularization_kernelEPfPKffi --------------------------
	.section	.nv.constant0._ZN2gs8training31add_scale_regularization_kernelEPfPKffi,"a",@progbits
	.sectionflags	@""
	.align	4
.nv.constant0._ZN2gs8training31add_scale_regularization_kernelEPfPKffi:
	.zero		920


//--------------------- .nv.constant0._ZN2gs8training23background_blend_kernelEPfPKfS3_f --------------------------
	.section	.nv.constant0._ZN2gs8training23background_blend_kernelEPfPKfS3_f,"a",@progbits
	.sectionflags	@""
	.align	4
.nv.constant0._ZN2gs8training23background_blend_kernelEPfPKfS3_f:
	.zero		924


//--------------------- .nv.constant0._ZN3cub18CUB_300001_SM_10006detail11EmptyKernelIvEEvv --------------------------
	.section	.nv.constant0._ZN3cub18CUB_300001_SM_10006detail11EmptyKernelIvEEvv,"a",@progbits
	.sectionflags	@""
	.align	4
.nv.constant0._ZN3cub18CUB_300001_SM_10006detail11EmptyKernelIvEEvv:
	.zero		896


//--------------------- SYMBOLS --------------------------

	.type		.nv.reservedSmem.offset0,@object
	.size		.nv.reservedSmem.offset0,0x4
	.type		.nv.reservedSmem.cap,@object
	.size		.nv.reservedSmem.cap,0x4
